//
// Generated by NVIDIA NVVM Compiler
//
// Compiler Build ID: CL-36424714
// Cuda compilation tools, release 13.0, V13.0.88
// Based on NVVM 20.0.0
//

.version 9.0
.target sm_100
.address_size 64

	// .globl	_Z14make_iterationPKiS0_iiPiS1_
// _ZZ14make_iterationPKiS0_iiPiS1_E28shared_iter_block_infections has been demoted
// _ZZ17reduce_infectionsPiPKiiiiE6shared has been demoted

.visible .entry _Z14make_iterationPKiS0_iiPiS1_(
	.param .u64 .ptr .align 1 _Z14make_iterationPKiS0_iiPiS1__param_0,
	.param .u64 .ptr .align 1 _Z14make_iterationPKiS0_iiPiS1__param_1,
	.param .u32 _Z14make_iterationPKiS0_iiPiS1__param_2,
	.param .u32 _Z14make_iterationPKiS0_iiPiS1__param_3,
	.param .u64 .ptr .align 1 _Z14make_iterationPKiS0_iiPiS1__param_4,
	.param .u64 .ptr .align 1 _Z14make_iterationPKiS0_iiPiS1__param_5
)
{
	.reg .pred 	%p<38>;
	.reg .b32 	%r<147>;
	.reg .b64 	%rd<34>;
	// demoted variable
	.shared .align 4 .b8 _ZZ14make_iterationPKiS0_iiPiS1_E28shared_iter_block_infections[4096];
	ld.param.u64 	%rd3, [_Z14make_iterationPKiS0_iiPiS1__param_0];
	ld.param.u64 	%rd6, [_Z14make_iterationPKiS0_iiPiS1__param_1];
	ld.param.u32 	%r47, [_Z14make_iterationPKiS0_iiPiS1__param_2];
	ld.param.u32 	%r48, [_Z14make_iterationPKiS0_iiPiS1__param_3];
	ld.param.u64 	%rd4, [_Z14make_iterationPKiS0_iiPiS1__param_4];
	ld.param.u64 	%rd5, [_Z14make_iterationPKiS0_iiPiS1__param_5];
	cvta.to.global.u64 	%rd1, %rd6;
	mov.u32 	%r1, %tid.y;
	shl.b32 	%r49, %r1, 7;
	mov.u32 	%r50, _ZZ14make_iterationPKiS0_iiPiS1_E28shared_iter_block_infections;
	add.s32 	%r51, %r50, %r49;
	mov.u32 	%r2, %tid.x;
	shl.b32 	%r52, %r2, 2;
	add.s32 	%r3, %r51, %r52;
	mov.b32 	%r53, 0;
	st.shared.u32 	[%r3], %r53;
	mov.u32 	%r4, %ctaid.y;
	mov.u32 	%r54, %ntid.y;
	mad.lo.s32 	%r5, %r4, %r54, %r1;
	mov.u32 	%r6, %ctaid.x;
	mov.u32 	%r55, %ntid.x;
	mad.lo.s32 	%r7, %r6, %r55, %r2;
	max.s32 	%r56, %r5, %r7;
	setp.ge.s32 	%p3, %r56, %r47;
	@%p3 bra 	$L__BB0_31;
	mul.lo.s32 	%r8, %r47, %r5;
	add.s32 	%r9, %r8, %r7;
	mul.wide.s32 	%rd7, %r9, 4;
	add.s64 	%rd8, %rd1, %rd7;
	ld.global.u32 	%r10, [%rd8];
	setp.lt.s32 	%p4, %r10, 1;
	@%p4 bra 	$L__BB0_3;
	add.s32 	%r85, %r10, -1;
	setp.eq.s32 	%p33, %r85, 0;
	selp.b32 	%r142, -30, %r85, %p33;
	bra.uni 	$L__BB0_23;
$L__BB0_3:
	setp.gt.s32 	%p5, %r10, -1;
	@%p5 bra 	$L__BB0_5;
	add.s32 	%r142, %r10, 1;
	bra.uni 	$L__BB0_23;
$L__BB0_5:
	add.s32 	%r13, %r5, -1;
	setp.ge.u32 	%p6, %r13, %r47;
	sub.s32 	%r14, %r8, %r47;
	setp.lt.s32 	%p7, %r7, 1;
	setp.gt.s32 	%p8, %r7, %r47;
	or.pred  	%p1, %p7, %p8;
	or.pred  	%p9, %p1, %p6;
	cvt.s64.s32 	%rd9, %r14;
	cvt.s64.s32 	%rd10, %r7;
	add.s64 	%rd11, %rd10, %rd9;
	shl.b64 	%rd12, %rd11, 2;
	add.s64 	%rd2, %rd1, %rd12;
	mov.b32 	%r135, 0;
	@%p9 bra 	$L__BB0_7;
	ld.global.u32 	%r58, [%rd2+-4];
	setp.gt.s32 	%p10, %r58, 0;
	selp.u32 	%r135, 1, 0, %p10;
$L__BB0_7:
	setp.ge.u32 	%p11, %r13, %r47;
	setp.lt.s32 	%p12, %r7, 0;
	or.pred  	%p13, %p12, %p11;
	@%p13 bra 	$L__BB0_9;
	add.s32 	%r59, %r7, %r14;
	mul.wide.s32 	%rd13, %r59, 4;
	add.s64 	%rd14, %rd1, %rd13;
	ld.global.u32 	%r60, [%rd14];
	setp.gt.s32 	%p14, %r60, 0;
	selp.u32 	%r61, 1, 0, %p14;
	add.s32 	%r135, %r135, %r61;
$L__BB0_9:
	setp.ge.u32 	%p15, %r13, %r47;
	add.s32 	%r19, %r7, 1;
	setp.lt.s32 	%p16, %r7, -1;
	setp.ge.s32 	%p17, %r19, %r47;
	or.pred  	%p2, %p16, %p17;
	or.pred  	%p18, %p2, %p15;
	@%p18 bra 	$L__BB0_11;
	ld.global.u32 	%r62, [%rd2+4];
	setp.gt.s32 	%p19, %r62, 0;
	selp.u32 	%r63, 1, 0, %p19;
	add.s32 	%r135, %r135, %r63;
$L__BB0_11:
	@%p1 bra 	$L__BB0_13;
	add.s32 	%r64, %r9, -1;
	mul.wide.u32 	%rd15, %r64, 4;
	add.s64 	%rd16, %rd1, %rd15;
	ld.global.u32 	%r65, [%rd16];
	setp.gt.s32 	%p20, %r65, 0;
	selp.u32 	%r66, 1, 0, %p20;
	add.s32 	%r135, %r135, %r66;
$L__BB0_13:
	@%p2 bra 	$L__BB0_15;
	add.s32 	%r67, %r9, 1;
	mul.wide.u32 	%rd17, %r67, 4;
	add.s64 	%rd18, %rd1, %rd17;
	ld.global.u32 	%r68, [%rd18];
	setp.gt.s32 	%p21, %r68, 0;
	selp.u32 	%r69, 1, 0, %p21;
	add.s32 	%r135, %r135, %r69;
$L__BB0_15:
	add.s32 	%r26, %r5, 1;
	setp.ge.u32 	%p22, %r26, %r47;
	shl.b32 	%r70, %r47, 1;
	add.s32 	%r27, %r14, %r70;
	or.pred  	%p23, %p1, %p22;
	@%p23 bra 	$L__BB0_17;
	add.s32 	%r71, %r7, %r27;
	add.s32 	%r72, %r71, -1;
	mul.wide.u32 	%rd19, %r72, 4;
	add.s64 	%rd20, %rd1, %rd19;
	ld.global.u32 	%r73, [%rd20];
	setp.gt.s32 	%p24, %r73, 0;
	selp.u32 	%r74, 1, 0, %p24;
	add.s32 	%r135, %r135, %r74;
$L__BB0_17:
	setp.ge.u32 	%p25, %r26, %r47;
	setp.lt.s32 	%p26, %r7, 0;
	or.pred  	%p27, %p26, %p25;
	@%p27 bra 	$L__BB0_19;
	add.s32 	%r75, %r9, %r47;
	mul.wide.u32 	%rd21, %r75, 4;
	add.s64 	%rd22, %rd1, %rd21;
	ld.global.u32 	%r76, [%rd22];
	setp.gt.s32 	%p28, %r76, 0;
	selp.u32 	%r77, 1, 0, %p28;
	add.s32 	%r135, %r135, %r77;
$L__BB0_19:
	setp.ge.u32 	%p29, %r26, %r47;
	or.pred  	%p30, %p2, %p29;
	@%p30 bra 	$L__BB0_21;
	add.s32 	%r78, %r19, %r27;
	mul.wide.u32 	%rd23, %r78, 4;
	add.s64 	%rd24, %rd1, %rd23;
	ld.global.u32 	%r79, [%rd24];
	setp.gt.s32 	%p31, %r79, 0;
	selp.u32 	%r80, 1, 0, %p31;
	add.s32 	%r135, %r135, %r80;
$L__BB0_21:
	cvta.to.global.u64 	%rd25, %rd3;
	add.s64 	%rd27, %rd25, %rd7;
	ld.global.u32 	%r82, [%rd27];
	setp.le.s32 	%p32, %r135, %r82;
	mov.b32 	%r142, 0;
	@%p32 bra 	$L__BB0_23;
	mov.b32 	%r84, 1;
	st.shared.u32 	[%r3], %r84;
	mov.b32 	%r142, 10;
$L__BB0_23:
	cvta.to.global.u64 	%rd28, %rd4;
	add.s64 	%rd30, %rd28, %rd7;
	st.global.u32 	[%rd30], %r142;
	bar.sync 	0;
	or.b32  	%r35, %r2, %r1;
	and.b32  	%r86, %r35, 15;
	setp.ne.s32 	%p34, %r86, 0;
	@%p34 bra 	$L__BB0_29;
	ld.shared.u32 	%r146, [%r3];
	add.s32 	%r91, %r49, %r52;
	add.s32 	%r37, %r50, %r91;
	mov.b32 	%r144, 32;
	mov.b32 	%r143, -16;
$L__BB0_25:
	setp.eq.s32 	%p35, %r143, -16;
	add.s32 	%r41, %r37, %r144;
	@%p35 bra 	$L__BB0_27;
	ld.shared.u32 	%r93, [%r41+-32];
	add.s32 	%r146, %r146, %r93;
$L__BB0_27:
	ld.shared.u32 	%r94, [%r41+-28];
	add.s32 	%r95, %r146, %r94;
	ld.shared.u32 	%r96, [%r41+-24];
	add.s32 	%r97, %r95, %r96;
	ld.shared.u32 	%r98, [%r41+-20];
	add.s32 	%r99, %r97, %r98;
	ld.shared.u32 	%r100, [%r41+-16];
	add.s32 	%r101, %r99, %r100;
	ld.shared.u32 	%r102, [%r41+-12];
	add.s32 	%r103, %r101, %r102;
	ld.shared.u32 	%r104, [%r41+-8];
	add.s32 	%r105, %r103, %r104;
	ld.shared.u32 	%r106, [%r41+-4];
	add.s32 	%r107, %r105, %r106;
	ld.shared.u32 	%r108, [%r41];
	add.s32 	%r109, %r107, %r108;
	ld.shared.u32 	%r110, [%r41+4];
	add.s32 	%r111, %r109, %r110;
	ld.shared.u32 	%r112, [%r41+8];
	add.s32 	%r113, %r111, %r112;
	ld.shared.u32 	%r114, [%r41+12];
	add.s32 	%r115, %r113, %r114;
	ld.shared.u32 	%r116, [%r41+16];
	add.s32 	%r117, %r115, %r116;
	ld.shared.u32 	%r118, [%r41+20];
	add.s32 	%r119, %r117, %r118;
	ld.shared.u32 	%r120, [%r41+24];
	add.s32 	%r121, %r119, %r120;
	ld.shared.u32 	%r122, [%r41+28];
	add.s32 	%r146, %r121, %r122;
	add.s32 	%r144, %r144, 128;
	add.s32 	%r143, %r143, 1;
	setp.ne.s32 	%p36, %r144, 2080;
	@%p36 bra 	$L__BB0_25;
	st.shared.u32 	[%r3], %r146;
$L__BB0_29:
	bar.sync 	0;
	setp.ne.s32 	%p37, %r35, 0;
	@%p37 bra 	$L__BB0_31;
	mov.u32 	%r123, %nctaid.x;
	mov.u32 	%r124, %nctaid.y;
	mad.lo.s32 	%r125, %r48, %r124, %r4;
	mad.lo.s32 	%r126, %r125, %r123, %r6;
	cvta.to.global.u64 	%rd31, %rd5;
	mul.wide.s32 	%rd32, %r126, 4;
	add.s64 	%rd33, %rd31, %rd32;
	ld.shared.u32 	%r127, [_ZZ14make_iterationPKiS0_iiPiS1_E28shared_iter_block_infections];
	ld.shared.u32 	%r128, [_ZZ14make_iterationPKiS0_iiPiS1_E28shared_iter_block_infections+64];
	add.s32 	%r129, %r127, %r128;
	ld.shared.u32 	%r130, [_ZZ14make_iterationPKiS0_iiPiS1_E28shared_iter_block_infections+2048];
	add.s32 	%r131, %r129, %r130;
	ld.shared.u32 	%r132, [_ZZ14make_iterationPKiS0_iiPiS1_E28shared_iter_block_infections+2112];
	add.s32 	%r133, %r131, %r132;
	st.global.u32 	[%rd33], %r133;
$L__BB0_31:
	ret;

}
	// .globl	_Z17reduce_infectionsPiPKiiii
.visible .entry _Z17reduce_infectionsPiPKiiii(
	.param .u64 .ptr .align 1 _Z17reduce_infectionsPiPKiiii_param_0,
	.param .u64 .ptr .align 1 _Z17reduce_infectionsPiPKiiii_param_1,
	.param .u32 _Z17reduce_infectionsPiPKiiii_param_2,
	.param .u32 _Z17reduce_infectionsPiPKiiii_param_3,
	.param .u32 _Z17reduce_infectionsPiPKiiii_param_4
)
{
	.reg .pred 	%p<14>;
	.reg .b32 	%r<218>;
	.reg .b64 	%rd<68>;
	// demoted variable
	.shared .align 4 .b8 _ZZ17reduce_infectionsPiPKiiiiE6shared[4096];
	ld.param.u64 	%rd3, [_Z17reduce_infectionsPiPKiiii_param_1];
	ld.param.u32 	%r94, [_Z17reduce_infectionsPiPKiiii_param_3];
	ld.param.u32 	%r95, [_Z17reduce_infectionsPiPKiiii_param_4];
	cvta.to.global.u64 	%rd1, %rd3;
	mov.u32 	%r1, %tid.x;
	mov.u32 	%r2, %ctaid.x;
	mul.lo.s32 	%r96, %r95, %r2;
	mul.lo.s32 	%r3, %r96, %r95;
	add.s32 	%r4, %r3, %r1;
	mul.wide.s32 	%rd4, %r4, 4;
	add.s64 	%rd5, %rd1, %rd4;
	ld.global.u32 	%r216, [%rd5];
	shl.b32 	%r97, %r1, 2;
	mov.u32 	%r98, _ZZ17reduce_infectionsPiPKiiiiE6shared;
	add.s32 	%r6, %r98, %r97;
	st.shared.u32 	[%r6], %r216;
	setp.lt.s32 	%p1, %r94, 2;
	@%p1 bra 	$L__BB1_15;
	mov.u32 	%r7, %ntid.x;
	add.s32 	%r8, %r94, -1;
	add.s32 	%r101, %r94, -2;
	setp.lt.u32 	%p2, %r101, 15;
	mov.b32 	%r209, 1;
	@%p2 bra 	$L__BB1_5;
	and.b32  	%r103, %r8, -16;
	neg.s32 	%r202, %r103;
	shl.b32 	%r104, %r7, 1;
	add.s32 	%r200, %r4, %r104;
	shl.b32 	%r11, %r7, 4;
	mad.lo.s32 	%r199, %r7, 3, %r4;
	shl.b32 	%r105, %r7, 2;
	add.s32 	%r198, %r4, %r105;
	mad.lo.s32 	%r197, %r7, 5, %r4;
	mad.lo.s32 	%r196, %r7, 6, %r4;
	mad.lo.s32 	%r195, %r7, 7, %r4;
	shl.b32 	%r106, %r7, 3;
	add.s32 	%r194, %r4, %r106;
	mad.lo.s32 	%r193, %r7, 9, %r4;
	mad.lo.s32 	%r192, %r7, 10, %r4;
	mad.lo.s32 	%r191, %r7, 11, %r4;
	mad.lo.s32 	%r190, %r7, 12, %r4;
	mad.lo.s32 	%r189, %r7, 13, %r4;
	mad.lo.s32 	%r188, %r7, 14, %r4;
	mad.lo.s32 	%r187, %r7, 15, %r4;
	add.s32 	%r186, %r4, %r11;
	add.s32 	%r107, %r1, %r7;
	add.s32 	%r185, %r107, %r3;
	mov.b32 	%r201, 0;
$L__BB1_3:
	.pragma "nounroll";
	mul.wide.u32 	%rd6, %r185, 4;
	add.s64 	%rd7, %rd1, %rd6;
	ld.global.u32 	%r108, [%rd7];
	add.s32 	%r109, %r216, %r108;
	mul.wide.u32 	%rd8, %r200, 4;
	add.s64 	%rd9, %rd1, %rd8;
	ld.global.u32 	%r110, [%rd9];
	add.s32 	%r111, %r109, %r110;
	mul.wide.u32 	%rd10, %r199, 4;
	add.s64 	%rd11, %rd1, %rd10;
	ld.global.u32 	%r112, [%rd11];
	add.s32 	%r113, %r111, %r112;
	mul.wide.u32 	%rd12, %r198, 4;
	add.s64 	%rd13, %rd1, %rd12;
	ld.global.u32 	%r114, [%rd13];
	add.s32 	%r115, %r113, %r114;
	mul.wide.u32 	%rd14, %r197, 4;
	add.s64 	%rd15, %rd1, %rd14;
	ld.global.u32 	%r116, [%rd15];
	add.s32 	%r117, %r115, %r116;
	mul.wide.u32 	%rd16, %r196, 4;
	add.s64 	%rd17, %rd1, %rd16;
	ld.global.u32 	%r118, [%rd17];
	add.s32 	%r119, %r117, %r118;
	mul.wide.u32 	%rd18, %r195, 4;
	add.s64 	%rd19, %rd1, %rd18;
	ld.global.u32 	%r120, [%rd19];
	add.s32 	%r121, %r119, %r120;
	mul.wide.u32 	%rd20, %r194, 4;
	add.s64 	%rd21, %rd1, %rd20;
	ld.global.u32 	%r122, [%rd21];
	add.s32 	%r123, %r121, %r122;
	mul.wide.u32 	%rd22, %r193, 4;
	add.s64 	%rd23, %rd1, %rd22;
	ld.global.u32 	%r124, [%rd23];
	add.s32 	%r125, %r123, %r124;
	mul.wide.u32 	%rd24, %r192, 4;
	add.s64 	%rd25, %rd1, %rd24;
	ld.global.u32 	%r126, [%rd25];
	add.s32 	%r127, %r125, %r126;
	mul.wide.u32 	%rd26, %r191, 4;
	add.s64 	%rd27, %rd1, %rd26;
	ld.global.u32 	%r128, [%rd27];
	add.s32 	%r129, %r127, %r128;
	mul.wide.u32 	%rd28, %r190, 4;
	add.s64 	%rd29, %rd1, %rd28;
	ld.global.u32 	%r130, [%rd29];
	add.s32 	%r131, %r129, %r130;
	mul.wide.u32 	%rd30, %r189, 4;
	add.s64 	%rd31, %rd1, %rd30;
	ld.global.u32 	%r132, [%rd31];
	add.s32 	%r133, %r131, %r132;
	mul.wide.u32 	%rd32, %r188, 4;
	add.s64 	%rd33, %rd1, %rd32;
	ld.global.u32 	%r134, [%rd33];
	add.s32 	%r135, %r133, %r134;
	mul.wide.u32 	%rd34, %r187, 4;
	add.s64 	%rd35, %rd1, %rd34;
	ld.global.u32 	%r136, [%rd35];
	add.s32 	%r137, %r135, %r136;
	mul.wide.u32 	%rd36, %r186, 4;
	add.s64 	%rd37, %rd1, %rd36;
	ld.global.u32 	%r138, [%rd37];
	add.s32 	%r216, %r137, %r138;
	add.s32 	%r202, %r202, 16;
	add.s32 	%r201, %r201, 16;
	add.s32 	%r200, %r200, %r11;
	add.s32 	%r199, %r199, %r11;
	add.s32 	%r198, %r198, %r11;
	add.s32 	%r197, %r197, %r11;
	add.s32 	%r196, %r196, %r11;
	add.s32 	%r195, %r195, %r11;
	add.s32 	%r194, %r194, %r11;
	add.s32 	%r193, %r193, %r11;
	add.s32 	%r192, %r192, %r11;
	add.s32 	%r191, %r191, %r11;
	add.s32 	%r190, %r190, %r11;
	add.s32 	%r189, %r189, %r11;
	add.s32 	%r188, %r188, %r11;
	add.s32 	%r187, %r187, %r11;
	add.s32 	%r186, %r186, %r11;
	add.s32 	%r185, %r185, %r11;
	setp.ne.s32 	%p3, %r202, 0;
	@%p3 bra 	$L__BB1_3;
	add.s32 	%r209, %r201, 1;
$L__BB1_5:
	and.b32  	%r69, %r8, 15;
	setp.eq.s32 	%p4, %r69, 0;
	@%p4 bra 	$L__BB1_14;
	and.b32  	%r70, %r8, 7;
	setp.lt.u32 	%p5, %r69, 8;
	@%p5 bra 	$L__BB1_8;
	mad.lo.s32 	%r140, %r209, %r7, %r4;
	mul.wide.u32 	%rd38, %r140, 4;
	add.s64 	%rd39, %rd1, %rd38;
	ld.global.u32 	%r141, [%rd39];
	add.s32 	%r142, %r216, %r141;
	add.s32 	%r143, %r140, %r7;
	mul.wide.u32 	%rd40, %r143, 4;
	add.s64 	%rd41, %rd1, %rd40;
	ld.global.u32 	%r144, [%rd41];
	add.s32 	%r145, %r142, %r144;
	add.s32 	%r146, %r143, %r7;
	mul.wide.u32 	%rd42, %r146, 4;
	add.s64 	%rd43, %rd1, %rd42;
	ld.global.u32 	%r147, [%rd43];
	add.s32 	%r148, %r145, %r147;
	add.s32 	%r149, %r146, %r7;
	mul.wide.u32 	%rd44, %r149, 4;
	add.s64 	%rd45, %rd1, %rd44;
	ld.global.u32 	%r150, [%rd45];
	add.s32 	%r151, %r148, %r150;
	add.s32 	%r152, %r149, %r7;
	mul.wide.u32 	%rd46, %r152, 4;
	add.s64 	%rd47, %rd1, %rd46;
	ld.global.u32 	%r153, [%rd47];
	add.s32 	%r154, %r151, %r153;
	add.s32 	%r155, %r152, %r7;
	mul.wide.u32 	%rd48, %r155, 4;
	add.s64 	%rd49, %rd1, %rd48;
	ld.global.u32 	%r156, [%rd49];
	add.s32 	%r157, %r154, %r156;
	add.s32 	%r158, %r155, %r7;
	mul.wide.u32 	%rd50, %r158, 4;
	add.s64 	%rd51, %rd1, %rd50;
	ld.global.u32 	%r159, [%rd51];
	add.s32 	%r160, %r157, %r159;
	add.s32 	%r161, %r158, %r7;
	mul.wide.u32 	%rd52, %r161, 4;
	add.s64 	%rd53, %rd1, %rd52;
	ld.global.u32 	%r162, [%rd53];
	add.s32 	%r216, %r160, %r162;
	add.s32 	%r209, %r209, 8;
$L__BB1_8:
	setp.eq.s32 	%p6, %r70, 0;
	@%p6 bra 	$L__BB1_14;
	and.b32  	%r76, %r8, 3;
	setp.lt.u32 	%p7, %r70, 4;
	@%p7 bra 	$L__BB1_11;
	mad.lo.s32 	%r164, %r209, %r7, %r4;
	mul.wide.u32 	%rd54, %r164, 4;
	add.s64 	%rd55, %rd1, %rd54;
	ld.global.u32 	%r165, [%rd55];
	add.s32 	%r166, %r216, %r165;
	add.s32 	%r167, %r164, %r7;
	mul.wide.u32 	%rd56, %r167, 4;
	add.s64 	%rd57, %rd1, %rd56;
	ld.global.u32 	%r168, [%rd57];
	add.s32 	%r169, %r166, %r168;
	add.s32 	%r170, %r167, %r7;
	mul.wide.u32 	%rd58, %r170, 4;
	add.s64 	%rd59, %rd1, %rd58;
	ld.global.u32 	%r171, [%rd59];
	add.s32 	%r172, %r169, %r171;
	add.s32 	%r173, %r170, %r7;
	mul.wide.u32 	%rd60, %r173, 4;
	add.s64 	%rd61, %rd1, %rd60;
	ld.global.u32 	%r174, [%rd61];
	add.s32 	%r216, %r172, %r174;
	add.s32 	%r209, %r209, 4;
$L__BB1_11:
	setp.eq.s32 	%p8, %r76, 0;
	@%p8 bra 	$L__BB1_14;
	mad.lo.s32 	%r214, %r7, %r209, %r4;
	neg.s32 	%r213, %r76;
$L__BB1_13:
	.pragma "nounroll";
	mul.wide.u32 	%rd62, %r214, 4;
	add.s64 	%rd63, %rd1, %rd62;
	ld.global.u32 	%r175, [%rd63];
	add.s32 	%r216, %r216, %r175;
	add.s32 	%r214, %r214, %r7;
	add.s32 	%r213, %r213, 1;
	setp.ne.s32 	%p9, %r213, 0;
	@%p9 bra 	$L__BB1_13;
$L__BB1_14:
	st.shared.u32 	[%r6], %r216;
$L__BB1_15:
	bar.sync 	0;
	mov.u32 	%r91, %ntid.x;
	setp.lt.u32 	%p10, %r91, 2;
	@%p10 bra 	$L__BB1_20;
	mov.b32 	%r217, 1;
$L__BB1_17:
	shl.b32 	%r93, %r217, 1;
	add.s32 	%r177, %r93, -1;
	and.b32  	%r178, %r177, %r1;
	setp.ne.s32 	%p11, %r178, 0;
	@%p11 bra 	$L__BB1_19;
	shl.b32 	%r179, %r217, 2;
	add.s32 	%r180, %r6, %r179;
	ld.shared.u32 	%r181, [%r180];
	ld.shared.u32 	%r182, [%r6];
	add.s32 	%r183, %r182, %r181;
	st.shared.u32 	[%r6], %r183;
$L__BB1_19:
	bar.sync 	0;
	setp.lt.u32 	%p12, %r93, %r91;
	mov.u32 	%r217, %r93;
	@%p12 bra 	$L__BB1_17;
$L__BB1_20:
	setp.ne.s32 	%p13, %r1, 0;
	@%p13 bra 	$L__BB1_22;
	ld.param.u64 	%rd67, [_Z17reduce_infectionsPiPKiiii_param_0];
	ld.shared.u32 	%r184, [_ZZ17reduce_infectionsPiPKiiiiE6shared];
	cvta.to.global.u64 	%rd64, %rd67;
	mul.wide.u32 	%rd65, %r2, 4;
	add.s64 	%rd66, %rd64, %rd65;
	st.global.u32 	[%rd66], %r184;
$L__BB1_22:
	ret;

}


// ===== COMPILED SASS (sm_100) =====

	.target	sm_100

	.elftype	@"ET_EXEC"


//--------------------- .note.nv.tkinfo           --------------------------
	.section	.note.nv.tkinfo,"",@"SHT_NOTE"
	.sectionflags	@"SHF_NOTE_NV_TKINFO"
	.tkinfo
        /*0018*/ 	.word	0x00000002
        /*0030*/ 	.string	""
        /*0030*/ 	.string	"ptxas"
        /*0030*/ 	.string	"Cuda compilation tools, release 13.0, V13.0.88"
        /*0030*/ 	.string	"Build cuda_13.0.r13.0/compiler.36424714_0"
        /*0030*/ 	.string	"-arch sm_100 -m 64 "



//--------------------- .note.nv.cuinfo           --------------------------
	.section	.note.nv.cuinfo,"",@"SHT_NOTE"
	.sectionflags	@"SHF_NOTE_NV_CUINFO"
        /*0018*/ 	.short	0x0002
        /*001a*/ 	.short	0x0064
        /*001c*/ 	.short	0x0082
	.zero		2


//--------------------- .nv.info                  --------------------------
	.section	.nv.info,"",@"SHT_CUDA_INFO"
	.align	4


	//----- nvinfo : EIATTR_REGCOUNT
	.align		4
        /*0000*/ 	.byte	0x04, 0x2f
        /*0002*/ 	.short	(.L_1 - .L_0)
	.align		4
.L_0:
        /*0004*/ 	.word	index@(_Z14make_iterationPKiS0_iiPiS1_)
        /*0008*/ 	.word	0x0000001b


	//----- nvinfo : EIATTR_FRAME_SIZE
	.align		4
.L_1:
        /*000c*/ 	.byte	0x04, 0x11
        /*000e*/ 	.short	(.L_3 - .L_2)
	.align		4
.L_2:
        /*0010*/ 	.word	index@(_Z14make_iterationPKiS0_iiPiS1_)
        /*0014*/ 	.word	0x00000000


	//----- nvinfo : EIATTR_REGCOUNT
	.align		4
.L_3:
        /*0018*/ 	.byte	0x04, 0x2f
        /*001a*/ 	.short	(.L_5 - .L_4)
	.align		4
.L_4:
        /*001c*/ 	.word	index@(_Z17reduce_infectionsPiPKiiii)
        /*0020*/ 	.word	0x00000020


	//----- nvinfo : EIATTR_FRAME_SIZE
	.align		4
.L_5:
        /*0024*/ 	.byte	0x04, 0x11
        /*0026*/ 	.short	(.L_7 - .L_6)
	.align		4
.L_6:
        /*0028*/ 	.word	index@(_Z17reduce_infectionsPiPKiiii)
        /*002c*/ 	.word	0x00000000


	//----- nvinfo : EIATTR_MIN_STACK_SIZE
	.align		4
.L_7:
        /*0030*/ 	.byte	0x04, 0x12
        /*0032*/ 	.short	(.L_9 - .L_8)
	.align		4
.L_8:
        /*0034*/ 	.word	index@(_Z17reduce_infectionsPiPKiiii)
        /*0038*/ 	.word	0x00000000


	//----- nvinfo : EIATTR_MIN_STACK_SIZE
	.align		4
.L_9:
        /*003c*/ 	.byte	0x04, 0x12
        /*003e*/ 	.short	(.L_11 - .L_10)
	.align		4
.L_10:
        /*0040*/ 	.word	index@(_Z14make_iterationPKiS0_iiPiS1_)
        /*0044*/ 	.word	0x00000000
.L_11:


//--------------------- .nv.compat                --------------------------
	.section	.nv.compat,"",@"SHT_CUDA_COMPAT_INFO"
	.align	4
        /*0000*/ 	.byte	0x02, 0x09, 0x00, 0x00, 0x02, 0x02, 0x01, 0x00, 0x02, 0x05, 0x05, 0x00, 0x03, 0x07, 0x01, 0x01
        /*0010*/ 	.byte	0x02, 0x03, 0x00, 0x00, 0x02, 0x06, 0x01, 0x00, 0x04, 0x0b, 0x08, 0x00, 0x09, 0x00, 0x00, 0x00
        /*0020*/ 	.byte	0x00, 0x00, 0x00, 0x00


//--------------------- .nv.info._Z17reduce_infectionsPiPKiiii --------------------------
	.section	.nv.info._Z17reduce_infectionsPiPKiiii,"",@"SHT_CUDA_INFO"
	.sectionflags	@""
	.align	4


	//----- nvinfo : EIATTR_CUDA_API_VERSION
	.align		4
        /*0000*/ 	.byte	0x04, 0x37
        /*0002*/ 	.short	(.L_13 - .L_12)
.L_12:
        /*0004*/ 	.word	0x00000082


	//----- nvinfo : EIATTR_KPARAM_INFO
	.align		4
.L_13:
        /*0008*/ 	.byte	0x04, 0x17
        /*000a*/ 	.short	(.L_15 - .L_14)
.L_14:
        /*000c*/ 	.word	0x00000000
        /*0010*/ 	.short	0x0004
        /*0012*/ 	.short	0x0018
        /*0014*/ 	.byte	0x00, 0xf0, 0x11, 0x00


	//----- nvinfo : EIATTR_KPARAM_INFO
	.align		4
.L_15:
        /*0018*/ 	.byte	0x04, 0x17
        /*001a*/ 	.short	(.L_17 - .L_16)
.L_16:
        /*001c*/ 	.word	0x00000000
        /*0020*/ 	.short	0x0003
        /*0022*/ 	.short	0x0014
        /*0024*/ 	.byte	0x00, 0xf0, 0x11, 0x00


	//----- nvinfo : EIATTR_KPARAM_INFO
	.align		4
.L_17:
        /*0028*/ 	.byte	0x04, 0x17
        /*002a*/ 	.short	(.L_19 - .L_18)
.L_18:
        /*002c*/ 	.word	0x00000000
        /*0030*/ 	.short	0x0002
        /*0032*/ 	.short	0x0010
        /*0034*/ 	.byte	0x00, 0xf0, 0x11, 0x00


	//----- nvinfo : EIATTR_KPARAM_INFO
	.align		4
.L_19:
        /*0038*/ 	.byte	0x04, 0x17
        /*003a*/ 	.short	(.L_21 - .L_20)
.L_20:
        /*003c*/ 	.word	0x00000000
        /*0040*/ 	.short	0x0001
        /*0042*/ 	.short	0x0008
        /*0044*/ 	.byte	0x00, 0xf5, 0x21, 0x00


	//----- nvinfo : EIATTR_KPARAM_INFO
	.align		4
.L_21:
        /*0048*/ 	.byte	0x04, 0x17
        /*004a*/ 	.short	(.L_23 - .L_22)
.L_22:
        /*004c*/ 	.word	0x00000000
        /*0050*/ 	.short	0x0000
        /*0052*/ 	.short	0x0000
        /*0054*/ 	.byte	0x00, 0xf5, 0x21, 0x00


	//----- nvinfo : EIATTR_SPARSE_MMA_MASK
	.align		4
.L_23:
        /*0058*/ 	.byte	0x03, 0x50
        /*005a*/ 	.short	0x0000


	//----- nvinfo : EIATTR_MAXREG_COUNT
	.align		4
        /*005c*/ 	.byte	0x03, 0x1b
        /*005e*/ 	.short	0x00ff


	//----- nvinfo : EIATTR_NUM_BARRIERS
	.align		4
        /*0060*/ 	.byte	0x02, 0x4c
        /*0062*/ 	.byte	0x01
	.zero		1


	//----- nvinfo : EIATTR_MERCURY_ISA_VERSION
	.align		4
        /*0064*/ 	.byte	0x03, 0x5f
        /*0066*/ 	.short	0x0101


	//----- nvinfo : EIATTR_VRC_CTA_INIT_COUNT
	.align		4
        /*0068*/ 	.byte	0x02, 0x4a
	.zero		1
	.zero		1


	//----- nvinfo : EIATTR_EXIT_INSTR_OFFSETS
	.align		4
        /*006c*/ 	.byte	0x04, 0x1c
        /*006e*/ 	.short	(.L_25 - .L_24)


	//   ....[0]....
.L_24:
        /*0070*/ 	.word	0x00000bd0


	//   ....[1]....
        /*0074*/ 	.word	0x00000c50


	//----- nvinfo : EIATTR_CBANK_PARAM_SIZE
	.align		4
.L_25:
        /*0078*/ 	.byte	0x03, 0x19
        /*007a*/ 	.short	0x001c


	//----- nvinfo : EIATTR_PARAM_CBANK
	.align		4
        /*007c*/ 	.byte	0x04, 0x0a
        /*007e*/ 	.short	(.L_27 - .L_26)
	.align		4
.L_26:
        /*0080*/ 	.word	index@(.nv.constant0._Z17reduce_infectionsPiPKiiii)
        /*0084*/ 	.short	0x0380
        /*0086*/ 	.short	0x001c


	//----- nvinfo : EIATTR_SW_WAR
	.align		4
.L_27:
        /*0088*/ 	.byte	0x04, 0x36
        /*008a*/ 	.short	(.L_29 - .L_28)
.L_28:
        /*008c*/ 	.word	0x00000008
.L_29:


//--------------------- .nv.info._Z14make_iterationPKiS0_iiPiS1_ --------------------------
	.section	.nv.info._Z14make_iterationPKiS0_iiPiS1_,"",@"SHT_CUDA_INFO"
	.sectionflags	@""
	.align	4


	//----- nvinfo : EIATTR_CUDA_API_VERSION
	.align		4
        /*0000*/ 	.byte	0x04, 0x37
        /*0002*/ 	.short	(.L_31 - .L_30)
.L_30:
        /*0004*/ 	.word	0x00000082


	//----- nvinfo : EIATTR_KPARAM_INFO
	.align		4
.L_31:
        /*0008*/ 	.byte	0x04, 0x17
        /*000a*/ 	.short	(.L_33 - .L_32)
.L_32:
        /*000c*/ 	.word	0x00000000
        /*0010*/ 	.short	0x0005
        /*0012*/ 	.short	0x0020
        /*0014*/ 	.byte	0x00, 0xf5, 0x21, 0x00


	//----- nvinfo : EIATTR_KPARAM_INFO
	.align		4
.L_33:
        /*0018*/ 	.byte	0x04, 0x17
        /*001a*/ 	.short	(.L_35 - .L_34)
.L_34:
        /*001c*/ 	.word	0x00000000
        /*0020*/ 	.short	0x0004
        /*0022*/ 	.short	0x0018
        /*0024*/ 	.byte	0x00, 0xf5, 0x21, 0x00


	//----- nvinfo : EIATTR_KPARAM_INFO
	.align		4
.L_35:
        /*0028*/ 	.byte	0x04, 0x17
        /*002a*/ 	.short	(.L_37 - .L_36)
.L_36:
        /*002c*/ 	.word	0x00000000
        /*0030*/ 	.short	0x0003
        /*0032*/ 	.short	0x0014
        /*0034*/ 	.byte	0x00, 0xf0, 0x11, 0x00


	//----- nvinfo : EIATTR_KPARAM_INFO
	.align		4
.L_37:
        /*0038*/ 	.byte	0x04, 0x17
        /*003a*/ 	.short	(.L_39 - .L_38)
.L_38:
        /*003c*/ 	.word	0x00000000
        /*0040*/ 	.short	0x0002
        /*0042*/ 	.short	0x0010
        /*0044*/ 	.byte	0x00, 0xf0, 0x11, 0x00


	//----- nvinfo : EIATTR_KPARAM_INFO
	.align		4
.L_39:
        /*0048*/ 	.byte	0x04, 0x17
        /*004a*/ 	.short	(.L_41 - .L_40)
.L_40:
        /*004c*/ 	.word	0x00000000
        /*0050*/ 	.short	0x0001
        /*0052*/ 	.short	0x0008
        /*0054*/ 	.byte	0x00, 0xf5, 0x21, 0x00


	//----- nvinfo : EIATTR_KPARAM_INFO
	.align		4
.L_41:
        /*0058*/ 	.byte	0x04, 0x17
        /*005a*/ 	.short	(.L_43 - .L_42)
.L_42:
        /*005c*/ 	.word	0x00000000
        /*0060*/ 	.short	0x0000
        /*0062*/ 	.short	0x0000
        /*0064*/ 	.byte	0x00, 0xf5, 0x21, 0x00


	//----- nvinfo : EIATTR_SPARSE_MMA_MASK
	.align		4
.L_43:
        /*0068*/ 	.byte	0x03, 0x50
        /*006a*/ 	.short	0x0000


	//----- nvinfo : EIATTR_MAXREG_COUNT
	.align		4
        /*006c*/ 	.byte	0x03, 0x1b
        /*006e*/ 	.short	0x00ff


	//----- nvinfo : EIATTR_NUM_BARRIERS
	.align		4
        /*0070*/ 	.byte	0x02, 0x4c
        /*0072*/ 	.byte	0x01
	.zero		1


	//----- nvinfo : EIATTR_MERCURY_ISA_VERSION
	.align		4
        /*0074*/ 	.byte	0x03, 0x5f
        /*0076*/ 	.short	0x0101


	//----- nvinfo : EIATTR_VRC_CTA_INIT_COUNT
	.align		4
        /*0078*/ 	.byte	0x02, 0x4a
	.zero		1
	.zero		1


	//----- nvinfo : EIATTR_EXIT_INSTR_OFFSETS
	.align		4
        /*007c*/ 	.byte	0x04, 0x1c
        /*007e*/ 	.short	(.L_45 - .L_44)


	//   ....[0]....
.L_44:
        /*0080*/ 	.word	0x00000120


	//   ....[1]....
        /*0084*/ 	.word	0x00000a30


	//   ....[2]....
        /*0088*/ 	.word	0x00000b50


	//----- nvinfo : EIATTR_CRS_STACK_SIZE
	.align		4
.L_45:
        /*008c*/ 	.byte	0x04, 0x1e
        /*008e*/ 	.short	(.L_47 - .L_46)
.L_46:
        /*0090*/ 	.word	0x00000000


	//----- nvinfo : EIATTR_CBANK_PARAM_SIZE
	.align		4
.L_47:
        /*0094*/ 	.byte	0x03, 0x19
        /*0096*/ 	.short	0x0028


	//----- nvinfo : EIATTR_PARAM_CBANK
	.align		4
        /*0098*/ 	.byte	0x04, 0x0a
        /*009a*/ 	.short	(.L_49 - .L_48)
	.align		4
.L_48:
        /*009c*/ 	.word	index@(.nv.constant0._Z14make_iterationPKiS0_iiPiS1_)
        /*00a0*/ 	.short	0x0380
        /*00a2*/ 	.short	0x0028


	//----- nvinfo : EIATTR_SW_WAR
	.align		4
.L_49:
        /*00a4*/ 	.byte	0x04, 0x36
        /*00a6*/ 	.short	(.L_51 - .L_50)
.L_50:
        /*00a8*/ 	.word	0x00000008
.L_51:


//--------------------- .nv.callgraph             --------------------------
	.section	.nv.callgraph,"",@"SHT_CUDA_CALLGRAPH"
	.align	4
	.sectionentsize	8
	.align		4
        /*0000*/ 	.word	0x00000000
	.align		4
        /*0004*/ 	.word	0xffffffff
	.align		4
        /*0008*/ 	.word	0x00000000
	.align		4
        /*000c*/ 	.word	0xfffffffe
	.align		4
        /*0010*/ 	.word	0x00000000
	.align		4
        /*0014*/ 	.word	0xfffffffd
	.align		4
        /*0018*/ 	.word	0x00000000
	.align		4
        /*001c*/ 	.word	0xfffffffc


//--------------------- .text._Z17reduce_infectionsPiPKiiii --------------------------
	.section	.text._Z17reduce_infectionsPiPKiiii,"ax",@progbits
	.align	128
        .global         _Z17reduce_infectionsPiPKiiii
        .type           _Z17reduce_infectionsPiPKiiii,@function
        .size           _Z17reduce_infectionsPiPKiiii,(.L_x_16 - _Z17reduce_infectionsPiPKiiii)
        .other          _Z17reduce_infectionsPiPKiiii,@"STO_CUDA_ENTRY STV_DEFAULT"
_Z17reduce_infectionsPiPKiiii:
.text._Z17reduce_infectionsPiPKiiii:
[----:B------:R-:W-:Y:S01]  /*0000*/  LDC R1, c[0x0][0x37c] ;  /* 0x0000df00ff017b82 */ /* 0x000fe20000000800 */
[----:B------:R-:W0:Y:S01]  /*0010*/  S2R R0, SR_CTAID.X ;  /* 0x0000000000007919 */ /* 0x000e220000002500 */
[----:B------:R-:W0:Y:S06]  /*0020*/  LDCU UR6, c[0x0][0x398] ;  /* 0x00007300ff0677ac */ /* 0x000e2c0008000800 */
[----:B------:R-:W1:Y:S01]  /*0030*/  LDC.64 R18, c[0x0][0x388] ;  /* 0x0000e200ff127b82 */ /* 0x000e620000000a00 */
[----:B------:R-:W2:Y:S01]  /*0040*/  S2R R2, SR_TID.X ;  /* 0x0000000000027919 */ /* 0x000ea20000002100 */
[----:B------:R-:W3:Y:S01]  /*0050*/  LDCU.64 UR8, c[0x0][0x358] ;  /* 0x00006b00ff0877ac */ /* 0x000ee20008000a00 */
[----:B0-----:R-:W-:-:S04]  /*0060*/  IMAD R9, R0, UR6, RZ ;  /* 0x0000000600097c24 */ /* 0x001fc8000f8e02ff */
[----:B--2---:R-:W-:-:S04]  /*0070*/  IMAD R3, R9, UR6, R2 ;  /* 0x0000000609037c24 */ /* 0x004fc8000f8e0202 */
[----:B-1----:R-:W-:-:S05]  /*0080*/  IMAD.WIDE R6, R3, 0x4, R18 ;  /* 0x0000000403067825 */ /* 0x002fca00078e0212 */
[----:B---3--:R-:W2:Y:S01]  /*0090*/  LDG.E R21, desc[UR8][R6.64] ;  /* 0x0000000806157981 */ /* 0x008ea2000c1e1900 */
[----:B------:R-:W0:Y:S01]  /*00a0*/  S2UR UR5, SR_CgaCtaId ;  /* 0x00000000000579c3 */ /* 0x000e220000008800 */
[----:B------:R-:W-:Y:S02]  /*00b0*/  UMOV UR4, 0x400 ;  /* 0x0000040000047882 */ /* 0x000fe40000000000 */
[----:B0-----:R-:W-:Y:S01]  /*00c0*/  ULEA UR4, UR5, UR4, 0x18 ;  /* 0x0000000405047291 */ /* 0x001fe2000f8ec0ff */
[----:B------:R-:W0:Y:S05]  /*00d0*/  LDCU UR5, c[0x0][0x394] ;  /* 0x00007280ff0577ac */ /* 0x000e2a0008000800 */
[----:B------:R-:W-:Y:S01]  /*00e0*/  LEA R4, R2, UR4, 0x2 ;  /* 0x0000000402047c11 */ /* 0x000fe2000f8e10ff */
[----:B0-----:R-:W-:-:S04]  /*00f0*/  UISETP.GE.AND UP0, UPT, UR5, 0x2, UPT ;  /* 0x000000020500788c */ /* 0x001fc8000bf06270 */
[----:B--2---:R0:W-:Y:S05]  /*0100*/  STS [R4], R21 ;  /* 0x0000001504007388 */ /* 0x0041ea0000000800 */
[----:B------:R-:W-:Y:S05]  /*0110*/  BRA.U !UP0, `(.L_x_0) ;  /* 0x0000000908647547 */ /* 0x000fea000b800000 */
[----:B------:R-:W1:Y:S01]  /*0120*/  LDC R6, c[0x0][0x360] ;  /* 0x0000d800ff067b82 */ /* 0x000e620000000800 */
[----:B------:R-:W-:Y:S02]  /*0130*/  UIADD3 UR4, UPT, UPT, UR5, -0x2, URZ ;  /* 0xfffffffe05047890 */ /* 0x000fe4000fffe0ff */
[----:B------:R-:W-:Y:S02]  /*0140*/  UIADD3 UR5, UPT, UPT, UR5, -0x1, URZ ;  /* 0xffffffff05057890 */ /* 0x000fe4000fffe0ff */
[----:B------:R-:W-:-:S03]  /*0150*/  UISETP.GE.U32.AND UP0, UPT, UR4, 0xf, UPT ;  /* 0x0000000f0400788c */ /* 0x000fc6000bf06070 */
[----:B------:R-:W-:-:S06]  /*0160*/  UMOV UR4, 0x1 ;  /* 0x0000000100047882 */ /* 0x000fcc0000000000 */
[----:B------:R-:W-:Y:S05]  /*0170*/  BRA.U !UP0, `(.L_x_1) ;  /* 0x0000000508447547 */ /* 0x000fea000b800000 */
[----:B-1----:R-:W-:Y:S01]  /*0180*/  IADD3 R8, PT, PT, R2, R6, RZ ;  /* 0x0000000602087210 */ /* 0x002fe20007ffe0ff */
[----:B------:R-:W-:Y:S01]  /*0190*/  ULOP3.LUT UR4, UR5, 0xfffffff0, URZ, 0xc0, !UPT ;  /* 0xfffffff005047892 */ /* 0x000fe2000f8ec0ff */
[CC--:B------:R-:W-:Y:S01]  /*01a0*/  LEA R5, R6.reuse, R3.reuse, 0x1 ;  /* 0x0000000306057211 */ /* 0x0c0fe200078e08ff */
[C-C-:B------:R-:W-:Y:S01]  /*01b0*/  IMAD R7, R6.reuse, 0x3, R3.reuse ;  /* 0x0000000306077824 */ /* 0x140fe200078e0203 */
[CC--:B------:R-:W-:Y:S01]  /*01c0*/  LEA R11, R6.reuse, R3.reuse, 0x2 ;  /* 0x00000003060b7211 */ /* 0x0c0fe200078e10ff */
[----:B------:R-:W-:Y:S01]  /*01d0*/  IMAD R9, R9, UR6, R8 ;  /* 0x0000000609097c24 */ /* 0x000fe2000f8e0208 */
[CC--:B------:R-:W-:Y:S01]  /*01e0*/  LEA R27, R6.reuse, R3.reuse, 0x3 ;  /* 0x00000003061b7211 */ /* 0x0c0fe200078e18ff */
[C-C-:B------:R-:W-:Y:S01]  /*01f0*/  IMAD R13, R6.reuse, 0x5, R3.reuse ;  /* 0x00000005060d7824 */ /* 0x140fe200078e0203 */
[C---:B------:R-:W-:Y:S01]  /*0200*/  LEA R28, R6.reuse, R3, 0x4 ;  /* 0x00000003061c7211 */ /* 0x040fe200078e20ff */
[C-C-:B------:R-:W-:Y:S01]  /*0210*/  IMAD R15, R6.reuse, 0x6, R3.reuse ;  /* 0x00000006060f7824 */ /* 0x140fe200078e0203 */
[----:B------:R-:W-:Y:S01]  /*0220*/  UIADD3 UR6, UPT, UPT, -UR4, URZ, URZ ;  /* 0x000000ff04067290 */ /* 0x000fe2000fffe1ff */
[----:B------:R-:W-:-:S02]  /*0230*/  IMAD R17, R6, 0x7, R3 ;  /* 0x0000000706117824 */ /* 0x000fc400078e0203 */
[C-C-:B------:R-:W-:Y:S01]  /*0240*/  IMAD R29, R6.reuse, 0x9, R3.reuse ;  /* 0x00000009061d7824 */ /* 0x140fe200078e0203 */
[----:B------:R-:W-:Y:S01]  /*0250*/  UMOV UR4, URZ ;  /* 0x000000ff00047c82 */ /* 0x000fe20008000000 */
[C-C-:B------:R-:W-:Y:S02]  /*0260*/  IMAD R8, R6.reuse, 0xa, R3.reuse ;  /* 0x0000000a06087824 */ /* 0x140fe400078e0203 */
[C-C-:B------:R-:W-:Y:S02]  /*0270*/  IMAD R10, R6.reuse, 0xb, R3.reuse ;  /* 0x0000000b060a7824 */ /* 0x140fe400078e0203 */
[C-C-:B------:R-:W-:Y:S02]  /*0280*/  IMAD R12, R6.reuse, 0xc, R3.reuse ;  /* 0x0000000c060c7824 */ /* 0x140fe400078e0203 */
[C-C-:B------:R-:W-:Y:S02]  /*0290*/  IMAD R14, R6.reuse, 0xd, R3.reuse ;  /* 0x0000000d060e7824 */ /* 0x140fe400078e0203 */
[----:B------:R-:W-:-:S02]  /*02a0*/  IMAD R16, R6, 0xe, R3 ;  /* 0x0000000e06107824 */ /* 0x000fc400078e0203 */
[----:B------:R-:W-:-:S07]  /*02b0*/  IMAD R26, R6, 0xf, R3 ;  /* 0x0000000f061a7824 */ /* 0x000fce00078e0203 */
.L_x_2:
[----:B------:R-:W-:-:S04]  /*02c0*/  IMAD.WIDE.U32 R24, R9, 0x4, R18 ;  /* 0x0000000409187825 */ /* 0x000fc800078e0012 */
[----:B------:R-:W-:Y:S02]  /*02d0*/  IMAD.WIDE.U32 R22, R5, 0x4, R18 ;  /* 0x0000000405167825 */ /* 0x000fe400078e0012 */
[----:B------:R-:W2:Y:S04]  /*02e0*/  LDG.E R24, desc[UR8][R24.64] ;  /* 0x0000000818187981 */ /* 0x000ea8000c1e1900 */
[----:B------:R-:W2:Y:S02]  /*02f0*/  LDG.E R22, desc[UR8][R22.64] ;  /* 0x0000000816167981 */ /* 0x000ea4000c1e1900 */
[----:B--2---:R-:W-:Y:S01]  /*0300*/  IADD3 R22, PT, PT, R22, R21, R24 ;  /* 0x0000001516167210 */ /* 0x004fe20007ffe018 */
[----:B0-----:R-:W-:-:S05]  /*0310*/  IMAD.WIDE.U32 R20, R7, 0x4, R18 ;  /* 0x0000000407147825 */ /* 0x001fca00078e0012 */
[----:B------:R0:W2:Y:S02]  /*0320*/  LDG.E R23, desc[UR8][R20.64] ;  /* 0x0000000814177981 */ /* 0x0000a4000c1e1900 */
[----:B0-----:R-:W-:-:S06]  /*0330*/  IMAD.WIDE.U32 R20, R11, 0x4, R18 ;  /* 0x000000040b147825 */ /* 0x001fcc00078e0012 */
[----:B------:R-:W2:Y:S01]  /*0340*/  LDG.E R20, desc[UR8][R20.64] ;  /* 0x0000000814147981 */ /* 0x000ea2000c1e1900 */
[----:B------:R-:W-:-:S06]  /*0350*/  IMAD.WIDE.U32 R24, R15, 0x4, R18 ;  /* 0x000000040f187825 */ /* 0x000fcc00078e0012 */
[----:B------:R-:W3:Y:S01]  /*0360*/  LDG.E R24, desc[UR8][R24.64] ;  /* 0x0000000818187981 */ /* 0x000ee2000c1e1900 */
[----:B--2---:R-:W-:Y:S01]  /*0370*/  IADD3 R20, PT, PT, R20, R22, R23 ;  /* 0x0000001614147210 */ /* 0x004fe20007ffe017 */
[----:B------:R-:W-:-:S06]  /*0380*/  IMAD.WIDE.U32 R22, R13, 0x4, R18 ;  /* 0x000000040d167825 */ /* 0x000fcc00078e0012 */
[----:B------:R-:W3:Y:S02]  /*0390*/  LDG.E R23, desc[UR8][R22.64] ;  /* 0x0000000816177981 */ /* 0x000ee4000c1e1900 */
[----:B---3--:R-:W-:Y:S01]  /*03a0*/  IADD3 R24, PT, PT, R24, R20, R23 ;  /* 0x0000001418187210 */ /* 0x008fe20007ffe017 */
[----:B------:R-:W-:-:S04]  /*03b0*/  IMAD.WIDE.U32 R22, R17, 0x4, R18 ;  /* 0x0000000411167825 */ /* 0x000fc800078e0012 */
[----:B------:R-:W-:Y:S02]  /*03c0*/  IMAD.WIDE.U32 R20, R27, 0x4, R18 ;  /* 0x000000041b147825 */ /* 0x000fe400078e0012 */
[----:B------:R-:W2:Y:S04]  /*03d0*/  LDG.E R23, desc[UR8][R22.64] ;  /* 0x0000000816177981 */ /* 0x000ea8000c1e1900 */
[----:B------:R-:W2:Y:S02]  /*03e0*/  LDG.E R20, desc[UR8][R20.64] ;  /* 0x0000000814147981 */ /* 0x000ea4000c1e1900 */
[----:B--2---:R-:W-:Y:S01]  /*03f0*/  IADD3 R24, PT, PT, R20, R24, R23 ;  /* 0x0000001814187210 */ /* 0x004fe20007ffe017 */
        /* <DEDUP_REMOVED lines=10> */
[----:B------:R-:W-:-:S05]  /*04a0*/  IMAD.WIDE.U32 R20, R14, 0x4, R18 ;  /* 0x000000040e147825 */ /* 0x000fca00078e0012 */
[----:B------:R0:W2:Y:S02]  /*04b0*/  LDG.E R25, desc[UR8][R20.64] ;  /* 0x0000000814197981 */ /* 0x0000a4000c1e1900 */
[----:B0-----:R-:W-:-:S06]  /*04c0*/  IMAD.WIDE.U32 R20, R16, 0x4, R18 ;  /* 0x0000000410147825 */ /* 0x001fcc00078e0012 */
[----:B------:R-:W2:Y:S01]  /*04d0*/  LDG.E R21, desc[UR8][R20.64] ;  /* 0x0000000814157981 */ /* 0x000ea2000c1e1900 */
[----:B------:R-:W-:-:S06]  /*04e0*/  IMAD.WIDE.U32 R22, R26, 0x4, R18 ;  /* 0x000000041a167825 */ /* 0x000fcc00078e0012 */
[----:B------:R-:W3:Y:S01]  /*04f0*/  LDG.E R22, desc[UR8][R22.64] ;  /* 0x0000000816167981 */ /* 0x000ee2000c1e1900 */
[----:B------:R-:W-:Y:S01]  /*0500*/  UIADD3 UR6, UPT, UPT, UR6, 0x10, URZ ;  /* 0x0000001006067890 */ /* 0x000fe2000fffe0ff */
[----:B--2---:R-:W-:Y:S01]  /*0510*/  IADD3 R21, PT, PT, R21, R24, R25 ;  /* 0x0000001815157210 */ /* 0x004fe20007ffe019 */
[----:B------:R-:W-:-:S06]  /*0520*/  IMAD.WIDE.U32 R24, R28, 0x4, R18 ;  /* 0x000000041c187825 */ /* 0x000fcc00078e0012 */
[----:B------:R-:W3:Y:S01]  /*0530*/  LDG.E R24, desc[UR8][R24.64] ;  /* 0x0000000818187981 */ /* 0x000ee2000c1e1900 */
[----:B------:R-:W-:Y:S01]  /*0540*/  UISETP.NE.AND UP0, UPT, UR6, URZ, UPT ;  /* 0x000000ff0600728c */ /* 0x000fe2000bf05270 */
[C---:B------:R-:W-:Y:S01]  /*0550*/  LEA R5, R6.reuse, R5, 0x4 ;  /* 0x0000000506057211 */ /* 0x040fe200078e20ff */
[C---:B------:R-:W-:Y:S01]  /*0560*/  IMAD R13, R6.reuse, 0x10, R13 ;  /* 0x00000010060d7824 */ /* 0x040fe200078e020d */
[C---:B------:R-:W-:Y:S01]  /*0570*/  LEA R7, R6.reuse, R7, 0x4 ;  /* 0x0000000706077211 */ /* 0x040fe200078e20ff */
[C---:B------:R-:W-:Y:S01]  /*0580*/  IMAD R12, R6.reuse, 0x10, R12 ;  /* 0x00000010060c7824 */ /* 0x040fe200078e020c */
[C---:B------:R-:W-:Y:S02]  /*0590*/  LEA R11, R6.reuse, R11, 0x4 ;  /* 0x0000000b060b7211 */ /* 0x040fe400078e20ff */
[C---:B------:R-:W-:Y:S02]  /*05a0*/  LEA R15, R6.reuse, R15, 0x4 ;  /* 0x0000000f060f7211 */ /* 0x040fe400078e20ff */
[----:B------:R-:W-:-:S02]  /*05b0*/  LEA R17, R6, R17, 0x4 ;  /* 0x0000001106117211 */ /* 0x000fc400078e20ff */
[C---:B------:R-:W-:Y:S02]  /*05c0*/  LEA R27, R6.reuse, R27, 0x4 ;  /* 0x0000001b061b7211 */ /* 0x040fe400078e20ff */
[C---:B------:R-:W-:Y:S02]  /*05d0*/  LEA R29, R6.reuse, R29, 0x4 ;  /* 0x0000001d061d7211 */ /* 0x040fe400078e20ff */
[C---:B------:R-:W-:Y:S02]  /*05e0*/  LEA R8, R6.reuse, R8, 0x4 ;  /* 0x0000000806087211 */ /* 0x040fe400078e20ff */
[C---:B------:R-:W-:Y:S02]  /*05f0*/  LEA R10, R6.reuse, R10, 0x4 ;  /* 0x0000000a060a7211 */ /* 0x040fe400078e20ff */
[C---:B------:R-:W-:Y:S02]  /*0600*/  LEA R14, R6.reuse, R14, 0x4 ;  /* 0x0000000e060e7211 */ /* 0x040fe400078e20ff */
[----:B------:R-:W-:-:S02]  /*0610*/  LEA R16, R6, R16, 0x4 ;  /* 0x0000001006107211 */ /* 0x000fc400078e20ff */
[C---:B------:R-:W-:Y:S02]  /*0620*/  LEA R26, R6.reuse, R26, 0x4 ;  /* 0x0000001a061a7211 */ /* 0x040fe400078e20ff */
[C---:B------:R-:W-:Y:S02]  /*0630*/  LEA R28, R6.reuse, R28, 0x4 ;  /* 0x0000001c061c7211 */ /* 0x040fe400078e20ff */
[----:B------:R-:W-:Y:S01]  /*0640*/  LEA R9, R6, R9, 0x4 ;  /* 0x0000000906097211 */ /* 0x000fe200078e20ff */
[----:B------:R-:W-:Y:S01]  /*0650*/  UIADD3 UR4, UPT, UPT, UR4, 0x10, URZ ;  /* 0x0000001004047890 */ /* 0x000fe2000fffe0ff */
[----:B---3--:R-:W-:Y:S01]  /*0660*/  IADD3 R21, PT, PT, R24, R21, R22 ;  /* 0x0000001518157210 */ /* 0x008fe20007ffe016 */
[----:B------:R-:W-:Y:S10]  /*0670*/  BRA.U UP0, `(.L_x_2) ;  /* 0xfffffffd00107547 */ /* 0x000ff4000b83ffff */
[----:B------:R-:W-:-:S12]  /*0680*/  UIADD3 UR4, UPT, UPT, UR4, 0x1, URZ ;  /* 0x0000000104047890 */ /* 0x000fd8000fffe0ff */
.L_x_1:
[----:B------:R-:W-:-:S09]  /*0690*/  ULOP3.LUT UP0, UR6, UR5, 0xf, URZ, 0xc0, !UPT ;  /* 0x0000000f05067892 */ /* 0x000fd2000f80c0ff */
[----:B------:R-:W-:Y:S05]  /*06a0*/  BRA.U !UP0, `(.L_x_3) ;  /* 0x0000000108fc7547 */ /* 0x000fea000b800000 */
[----:B------:R-:W-:Y:S02]  /*06b0*/  UISETP.GE.U32.AND UP0, UPT, UR6, 0x8, UPT ;  /* 0x000000080600788c */ /* 0x000fe4000bf06070 */
[----:B------:R-:W-:-:S04]  /*06c0*/  ULOP3.LUT UR7, UR5, 0x7, URZ, 0xc0, !UPT ;  /* 0x0000000705077892 */ /* 0x000fc8000f8ec0ff */
[----:B------:R-:W-:-:S03]  /*06d0*/  UISETP.NE.AND UP1, UPT, UR7, URZ, UPT ;  /* 0x000000ff0700728c */ /* 0x000fc6000bf25270 */
[----:B------:R-:W-:Y:S08]  /*06e0*/  BRA.U !UP0, `(.L_x_4) ;  /* 0x0000000108747547 */ /* 0x000ff0000b800000 */
[----:B-1----:R-:W-:-:S05]  /*06f0*/  IMAD R17, R6, UR4, R3 ;  /* 0x0000000406117c24 */ /* 0x002fca000f8e0203 */
[C---:B------:R-:W-:Y:S01]  /*0700*/  IADD3 R27, PT, PT, R17.reuse, R6, RZ ;  /* 0x00000006111b7210 */ /* 0x040fe20007ffe0ff */
[----:B------:R-:W-:-:S03]  /*0710*/  IMAD.WIDE.U32 R16, R17, 0x4, R18 ;  /* 0x0000000411107825 */ /* 0x000fc600078e0012 */
[CC--:B------:R-:W-:Y:S01]  /*0720*/  IADD3 R13, PT, PT, R27.reuse, R6.reuse, RZ ;  /* 0x000000061b0d7210 */ /* 0x0c0fe20007ffe0ff */
[----:B------:R-:W-:Y:S02]  /*0730*/  IMAD.WIDE.U32 R26, R27, 0x4, R18 ;  /* 0x000000041b1a7825 */ /* 0x000fe400078e0012 */
[----:B------:R-:W0:Y:S02]  /*0740*/  LDG.E R16, desc[UR8][R16.64] ;  /* 0x0000000810107981 */ /* 0x000e24000c1e1900 */
[----:B------:R-:W-:Y:S02]  /*0750*/  IMAD.IADD R15, R13, 0x1, R6 ;  /* 0x000000010d0f7824 */ /* 0x000fe400078e0206 */
[----:B------:R-:W0:Y:S03]  /*0760*/  LDG.E R26, desc[UR8][R26.64] ;  /* 0x000000081a1a7981 */ /* 0x000e26000c1e1900 */
[----:B------:R-:W-:-:S04]  /*0770*/  IADD3 R11, PT, PT, R15, R6, RZ ;  /* 0x000000060f0b7210 */ /* 0x000fc80007ffe0ff */
[----:B------:R-:W-:Y:S01]  /*0780*/  IADD3 R9, PT, PT, R11, R6, RZ ;  /* 0x000000060b097210 */ /* 0x000fe20007ffe0ff */
[----:B------:R-:W-:-:S03]  /*0790*/  IMAD.WIDE.U32 R12, R13, 0x4, R18 ;  /* 0x000000040d0c7825 */ /* 0x000fc600078e0012 */
[-C--:B------:R-:W-:Y:S01]  /*07a0*/  IADD3 R23, PT, PT, R9, R6.reuse, RZ ;  /* 0x0000000609177210 */ /* 0x080fe20007ffe0ff */
[--C-:B------:R-:W-:Y:S02]  /*07b0*/  IMAD.WIDE.U32 R14, R15, 0x4, R18.reuse ;  /* 0x000000040f0e7825 */ /* 0x100fe400078e0012 */
[----:B------:R-:W2:Y:S01]  /*07c0*/  LDG.E R12, desc[UR8][R12.64] ;  /* 0x000000080c0c7981 */ /* 0x000ea2000c1e1900 */
[----:B------:R-:W-:Y:S01]  /*07d0*/  IADD3 R25, PT, PT, R23, R6, RZ ;  /* 0x0000000617197210 */ /* 0x000fe20007ffe0ff */
[--C-:B------:R-:W-:Y:S02]  /*07e0*/  IMAD.WIDE.U32 R10, R11, 0x4, R18.reuse ;  /* 0x000000040b0a7825 */ /* 0x100fe400078e0012 */
[----:B------:R-:W2:Y:S02]  /*07f0*/  LDG.E R14, desc[UR8][R14.64] ;  /* 0x000000080e0e7981 */ /* 0x000ea4000c1e1900 */
[--C-:B------:R-:W-:Y:S02]  /*0800*/  IMAD.WIDE.U32 R8, R9, 0x4, R18.reuse ;  /* 0x0000000409087825 */ /* 0x100fe400078e0012 */
[----:B------:R-:W3:Y:S02]  /*0810*/  LDG.E R11, desc[UR8][R10.64] ;  /* 0x000000080a0b7981 */ /* 0x000ee4000c1e1900 */
[----:B------:R-:W-:-:S02]  /*0820*/  IMAD.WIDE.U32 R22, R23, 0x4, R18 ;  /* 0x0000000417167825 */ /* 0x000fc400078e0012 */
[----:B------:R-:W3:Y:S02]  /*0830*/  LDG.E R8, desc[UR8][R8.64] ;  /* 0x0000000808087981 */ /* 0x000ee4000c1e1900 */
[----:B------:R-:W-:Y:S02]  /*0840*/  IMAD.WIDE.U32 R24, R25, 0x4, R18 ;  /* 0x0000000419187825 */ /* 0x000fe400078e0012 */
[----:B------:R-:W4:Y:S04]  /*0850*/  LDG.E R23, desc[UR8][R22.64] ;  /* 0x0000000816177981 */ /* 0x000f28000c1e1900 */
[----:B------:R-:W4:Y:S01]  /*0860*/  LDG.E R24, desc[UR8][R24.64] ;  /* 0x0000000818187981 */ /* 0x000f22000c1e1900 */
[----:B------:R-:W-:Y:S01]  /*0870*/  UIADD3 UR4, UPT, UPT, UR4, 0x8, URZ ;  /* 0x0000000804047890 */ /* 0x000fe2000fffe0ff */
[----:B0-----:R-:W-:-:S04]  /*0880*/  IADD3 R21, PT, PT, R26, R21, R16 ;  /* 0x000000151a157210 */ /* 0x001fc80007ffe010 */
[----:B--2---:R-:W-:-:S04]  /*0890*/  IADD3 R12, PT, PT, R14, R21, R12 ;  /* 0x000000150e0c7210 */ /* 0x004fc80007ffe00c */
[----:B---3--:R-:W-:-:S04]  /*08a0*/  IADD3 R12, PT, PT, R8, R12, R11 ;  /* 0x0000000c080c7210 */ /* 0x008fc80007ffe00b */
[----:B----4-:R-:W-:-:S07]  /*08b0*/  IADD3 R21, PT, PT, R24, R12, R23 ;  /* 0x0000000c18157210 */ /* 0x010fce0007ffe017 */
.L_x_4:
        /* <DEDUP_REMOVED lines=9> */
[--C-:B------:R-:W-:Y:S02]  /*0950*/  IMAD.WIDE.U32 R10, R11, 0x4, R18.reuse ;  /* 0x000000040b0a7825 */ /* 0x100fe400078e0012 */
[----:B------:R-:W0:Y:S01]  /*0960*/  LDG.E R8, desc[UR8][R8.64] ;  /* 0x0000000808087981 */ /* 0x000e22000c1e1900 */
[C---:B------:R-:W-:Y:S01]  /*0970*/  IADD3 R15, PT, PT, R13.reuse, R6, RZ ;  /* 0x000000060d0f7210 */ /* 0x040fe20007ffe0ff */
[--C-:B------:R-:W-:Y:S02]  /*0980*/  IMAD.WIDE.U32 R12, R13, 0x4, R18.reuse ;  /* 0x000000040d0c7825 */ /* 0x100fe400078e0012 */
[----:B------:R-:W0:Y:S02]  /*0990*/  LDG.E R10, desc[UR8][R10.64] ;  /* 0x000000080a0a7981 */ /* 0x000e24000c1e1900 */
[----:B------:R-:W-:Y:S02]  /*09a0*/  IMAD.WIDE.U32 R14, R15, 0x4, R18 ;  /* 0x000000040f0e7825 */ /* 0x000fe400078e0012 */
[----:B------:R-:W2:Y:S04]  /*09b0*/  LDG.E R12, desc[UR8][R12.64] ;  /* 0x000000080c0c7981 */ /* 0x000ea8000c1e1900 */
[----:B------:R-:W2:Y:S01]  /*09c0*/  LDG.E R14, desc[UR8][R14.64] ;  /* 0x000000080e0e7981 */ /* 0x000ea2000c1e1900 */
[----:B------:R-:W-:Y:S01]  /*09d0*/  UIADD3 UR4, UPT, UPT, UR4, 0x4, URZ ;  /* 0x0000000404047890 */ /* 0x000fe2000fffe0ff */
[----:B0-----:R-:W-:-:S04]  /*09e0*/  IADD3 R21, PT, PT, R10, R21, R8 ;  /* 0x000000150a157210 */ /* 0x001fc80007ffe008 */
[----:B--2---:R-:W-:-:S07]  /*09f0*/  IADD3 R21, PT, PT, R14, R21, R12 ;  /* 0x000000150e157210 */ /* 0x004fce0007ffe00c */
.L_x_5:
[----:B------:R-:W-:Y:S05]  /*0a00*/  BRA.U !UP1, `(.L_x_3) ;  /* 0x0000000109247547 */ /* 0x000fea000b800000 */
[----:B-1----:R-:W-:Y:S01]  /*0a10*/  IMAD R3, R6, UR4, R3 ;  /* 0x0000000406037c24 */ /* 0x002fe2000f8e0203 */
[----:B------:R-:W-:-:S12]  /*0a20*/  UIADD3 UR5, UPT, UPT, -UR5, URZ, URZ ;  /* 0x000000ff05057290 */ /* 0x000fd8000fffe1ff */
.L_x_6:
[----:B------:R-:W-:-:S06]  /*0a30*/  IMAD.WIDE.U32 R8, R3, 0x4, R18 ;  /* 0x0000000403087825 */ /* 0x000fcc00078e0012 */
[----:B------:R-:W0:Y:S01]  /*0a40*/  LDG.E R8, desc[UR8][R8.64] ;  /* 0x0000000808087981 */ /* 0x000e22000c1e1900 */
[----:B------:R-:W-:Y:S01]  /*0a50*/  UIADD3 UR5, UPT, UPT, UR5, 0x1, URZ ;  /* 0x0000000105057890 */ /* 0x000fe2000fffe0ff */
[----:B------:R-:W-:-:S03]  /*0a60*/  IMAD.IADD R3, R6, 0x1, R3 ;  /* 0x0000000106037824 */ /* 0x000fc600078e0203 */
[----:B------:R-:W-:Y:S01]  /*0a70*/  UISETP.NE.AND UP0, UPT, UR5, URZ, UPT ;  /* 0x000000ff0500728c */ /* 0x000fe2000bf05270 */
[----:B0-----:R-:W-:-:S08]  /*0a80*/  IADD3 R21, PT, PT, R8, R21, RZ ;  /* 0x0000001508157210 */ /* 0x001fd00007ffe0ff */
[----:B------:R-:W-:Y:S05]  /*0a90*/  BRA.U UP0, `(.L_x_6) ;  /* 0xfffffffd00e47547 */ /* 0x000fea000b83ffff */
.L_x_3:
[----:B------:R2:W-:Y:S02]  /*0aa0*/  STS [R4], R21 ;  /* 0x0000001504007388 */ /* 0x0005e40000000800 */
.L_x_0:
[----:B------:R-:W3:Y:S01]  /*0ab0*/  LDCU UR4, c[0x0][0x360] ;  /* 0x00006c00ff0477ac */ /* 0x000ee20008000800 */
[----:B------:R-:W-:Y:S01]  /*0ac0*/  BAR.SYNC.DEFER_BLOCKING 0x0 ;  /* 0x0000000000007b1d */ /* 0x000fe20000010000 */
[----:B------:R-:W-:Y:S01]  /*0ad0*/  ISETP.NE.AND P0, PT, R2, RZ, PT ;  /* 0x000000ff0200720c */ /* 0x000fe20003f05270 */
[----:B---3--:R-:W-:-:S09]  /*0ae0*/  UISETP.GE.U32.AND UP0, UPT, UR4, 0x2, UPT ;  /* 0x000000020400788c */ /* 0x008fd2000bf06070 */
[----:B------:R-:W-:Y:S05]  /*0af0*/  BRA.U !UP0, `(.L_x_7) ;  /* 0x0000000108347547 */ /* 0x000fea000b800000 */
[----:B------:R-:W-:-:S07]  /*0b00*/  HFMA2 R3, -RZ, RZ, 0, 5.9604644775390625e-08 ;  /* 0x00000001ff037431 */ /* 0x000fce00000001ff */
.L_x_8:
[----:B------:R-:W-:-:S04]  /*0b10*/  SHF.L.U32 R8, R3, 0x1, RZ ;  /* 0x0000000103087819 */ /* 0x000fc800000006ff */
[----:B------:R-:W-:-:S04]  /*0b20*/  IADD3 R5, PT, PT, R8, -0x1, RZ ;  /* 0xffffffff08057810 */ /* 0x000fc80007ffe0ff */
[----:B------:R-:W-:-:S13]  /*0b30*/  LOP3.LUT P1, RZ, R5, R2, RZ, 0xc0, !PT ;  /* 0x0000000205ff7212 */ /* 0x000fda000782c0ff */
[----:B------:R-:W-:Y:S01]  /*0b40*/  @!P1 LEA R5, R3, R4, 0x2 ;  /* 0x0000000403059211 */ /* 0x000fe200078e10ff */
[----:B-1----:R-:W-:Y:S01]  /*0b50*/  @!P1 LDS R6, [R4] ;  /* 0x0000000004069984 */ /* 0x002fe20000000800 */
[----:B------:R-:W-:-:S04]  /*0b60*/  MOV R3, R8 ;  /* 0x0000000800037202 */ /* 0x000fc80000000f00 */
[----:B------:R-:W1:Y:S02]  /*0b70*/  @!P1 LDS R5, [R5] ;  /* 0x0000000005059984 */ /* 0x000e640000000800 */
[----:B-1----:R-:W-:-:S05]  /*0b80*/  @!P1 IADD3 R7, PT, PT, R5, R6, RZ ;  /* 0x0000000605079210 */ /* 0x002fca0007ffe0ff */
[----:B------:R3:W-:Y:S01]  /*0b90*/  @!P1 STS [R4], R7 ;  /* 0x0000000704009388 */ /* 0x0007e20000000800 */
[----:B------:R-:W-:Y:S01]  /*0ba0*/  BAR.SYNC.DEFER_BLOCKING 0x0 ;  /* 0x0000000000007b1d */ /* 0x000fe20000010000 */
[----:B------:R-:W-:-:S13]  /*0bb0*/  ISETP.GE.U32.AND P1, PT, R8, UR4, PT ;  /* 0x0000000408007c0c */ /* 0x000fda000bf26070 */
[----:B---3--:R-:W-:Y:S05]  /*0bc0*/  @!P1 BRA `(.L_x_8) ;  /* 0xfffffffc00d09947 */ /* 0x008fea000383ffff */
.L_x_7:
[----:B------:R-:W-:Y:S05]  /*0bd0*/  @P0 EXIT ;  /* 0x000000000000094d */ /* 0x000fea0003800000 */
[----:B------:R-:W3:Y:S01]  /*0be0*/  S2UR UR5, SR_CgaCtaId ;  /* 0x00000000000579c3 */ /* 0x000ee20000008800 */
[----:B------:R-:W-:-:S07]  /*0bf0*/  UMOV UR4, 0x400 ;  /* 0x0000040000047882 */ /* 0x000fce0000000000 */
[----:B------:R-:W4:Y:S01]  /*0c00*/  LDC.64 R2, c[0x0][0x380] ;  /* 0x0000e000ff027b82 */ /* 0x000f220000000a00 */
[----:B---3--:R-:W-:Y:S01]  /*0c10*/  ULEA UR4, UR5, UR4, 0x18 ;  /* 0x0000000405047291 */ /* 0x008fe2000f8ec0ff */
[----:B----4-:R-:W-:-:S08]  /*0c20*/  IMAD.WIDE.U32 R2, R0, 0x4, R2 ;  /* 0x0000000400027825 */ /* 0x010fd000078e0002 */
[----:B------:R-:W3:Y:S04]  /*0c30*/  LDS R5, [UR4] ;  /* 0x00000004ff057984 */ /* 0x000ee80008000800 */
[----:B---3--:R-:W-:Y:S01]  /*0c40*/  STG.E desc[UR8][R2.64], R5 ;  /* 0x0000000502007986 */ /* 0x008fe2000c101908 */
[----:B------:R-:W-:Y:S05]  /*0c50*/  EXIT ;  /* 0x000000000000794d */ /* 0x000fea0003800000 */
.L_x_9:
[----:B------:R-:W-:-:S00]  /*0c60*/  BRA `(.L_x_9) ;  /* 0xfffffffc00fc7947 */ /* 0x000fc0000383ffff */
[----:B------:R-:W-:-:S00]  /*0c70*/  NOP ;  /* 0x0000000000007918 */ /* 0x000fc00000000000 */
        /* <DEDUP_REMOVED lines=8> */
.L_x_16:


//--------------------- .text._Z14make_iterationPKiS0_iiPiS1_ --------------------------
	.section	.text._Z14make_iterationPKiS0_iiPiS1_,"ax",@progbits
	.align	128
        .global         _Z14make_iterationPKiS0_iiPiS1_
        .type           _Z14make_iterationPKiS0_iiPiS1_,@function
        .size           _Z14make_iterationPKiS0_iiPiS1_,(.L_x_17 - _Z14make_iterationPKiS0_iiPiS1_)
        .other          _Z14make_iterationPKiS0_iiPiS1_,@"STO_CUDA_ENTRY STV_DEFAULT"
_Z14make_iterationPKiS0_iiPiS1_:
.text._Z14make_iterationPKiS0_iiPiS1_:
[----:B------:R-:W-:Y:S01]  /*0000*/  LDC R1, c[0x0][0x37c] ;  /* 0x0000df00ff017b82 */ /* 0x000fe20000000800 */
[----:B------:R-:W0:Y:S07]  /*0010*/  S2R R0, SR_TID.Y ;  /* 0x0000000000007919 */ /* 0x000e2e0000002200 */
[----:B------:R-:W0:Y:S01]  /*0020*/  LDC R3, c[0x0][0x364] ;  /* 0x0000d900ff037b82 */ /* 0x000e220000000800 */
[----:B------:R-:W-:Y:S01]  /*0030*/  UMOV UR4, 0x400 ;  /* 0x0000040000047882 */ /* 0x000fe20000000000 */
[----:B------:R-:W1:Y:S06]  /*0040*/  S2R R7, SR_TID.X ;  /* 0x0000000000077919 */ /* 0x000e6c0000002100 */
[----:B------:R-:W0:Y:S08]  /*0050*/  S2UR UR8, SR_CTAID.Y ;  /* 0x00000000000879c3 */ /* 0x000e300000002600 */
[----:B------:R-:W1:Y:S08]  /*0060*/  S2UR UR9, SR_CTAID.X ;  /* 0x00000000000979c3 */ /* 0x000e700000002500 */
[----:B------:R-:W1:Y:S08]  /*0070*/  LDC R20, c[0x0][0x360] ;  /* 0x0000d800ff147b82 */ /* 0x000e700000000800 */
[----:B------:R-:W2:Y:S01]  /*0080*/  S2UR UR5, SR_CgaCtaId ;  /* 0x00000000000579c3 */ /* 0x000ea20000008800 */
[----:B0-----:R-:W-:-:S07]  /*0090*/  IMAD R12, R3, UR8, R0 ;  /* 0x00000008030c7c24 */ /* 0x001fce000f8e0200 */
[----:B------:R-:W0:Y:S01]  /*00a0*/  LDC R11, c[0x0][0x390] ;  /* 0x0000e400ff0b7b82 */ /* 0x000e220000000800 */
[----:B-1----:R-:W-:-:S05]  /*00b0*/  IMAD R20, R20, UR9, R7 ;  /* 0x0000000914147c24 */ /* 0x002fca000f8e0207 */
[----:B------:R-:W-:Y:S01]  /*00c0*/  VIMNMX R2, PT, PT, R12, R20, !PT ;  /* 0x000000140c027248 */ /* 0x000fe20007fe0100 */
[----:B--2---:R-:W-:-:S06]  /*00d0*/  ULEA UR4, UR5, UR4, 0x18 ;  /* 0x0000000405047291 */ /* 0x004fcc000f8ec0ff */
[----:B------:R-:W-:Y:S02]  /*00e0*/  LEA R6, R0, UR4, 0x7 ;  /* 0x0000000400067c11 */ /* 0x000fe4000f8e38ff */
[----:B0-----:R-:W-:-:S03]  /*00f0*/  ISETP.GE.AND P0, PT, R2, R11, PT ;  /* 0x0000000b0200720c */ /* 0x001fc60003f06270 */
[----:B------:R-:W-:-:S05]  /*0100*/  IMAD R6, R7, 0x4, R6 ;  /* 0x0000000407067824 */ /* 0x000fca00078e0206 */
[----:B------:R0:W-:Y:S05]  /*0110*/  STS [R6], RZ ;  /* 0x000000ff06007388 */ /* 0x0001ea0000000800 */
[----:B------:R-:W-:Y:S05]  /*0120*/  @P0 EXIT ;  /* 0x000000000000094d */ /* 0x000fea0003800000 */
[----:B------:R-:W1:Y:S01]  /*0130*/  LDC.64 R4, c[0x0][0x388] ;  /* 0x0000e200ff047b82 */ /* 0x000e620000000a00 */
[----:B------:R-:W2:Y:S01]  /*0140*/  LDCU.64 UR6, c[0x0][0x358] ;  /* 0x00006b00ff0677ac */ /* 0x000ea20008000a00 */
[----:B------:R-:W-:-:S06]  /*0150*/  IMAD R9, R12, R11, R20 ;  /* 0x0000000b0c097224 */ /* 0x000fcc00078e0214 */
[----:B------:R-:W3:Y:S01]  /*0160*/  LDC.64 R2, c[0x0][0x398] ;  /* 0x0000e600ff027b82 */ /* 0x000ee20000000a00 */
[----:B-1----:R-:W-:-:S06]  /*0170*/  IMAD.WIDE R14, R9, 0x4, R4 ;  /* 0x00000004090e7825 */ /* 0x002fcc00078e0204 */
[----:B--2---:R-:W2:Y:S01]  /*0180*/  LDG.E R14, desc[UR6][R14.64] ;  /* 0x000000060e0e7981 */ /* 0x004ea2000c1e1900 */
[----:B------:R-:W-:Y:S01]  /*0190*/  BSSY.RECONVERGENT B0, `(.L_x_10) ;  /* 0x000005c000007945 */ /* 0x000fe20003800200 */
[----:B---3--:R-:W-:Y:S01]  /*01a0*/  IMAD.WIDE R2, R9, 0x4, R2 ;  /* 0x0000000409027825 */ /* 0x008fe200078e0202 */
[----:B--2---:R-:W-:-:S13]  /*01b0*/  ISETP.GE.AND P0, PT, R14, 0x1, PT ;  /* 0x000000010e00780c */ /* 0x004fda0003f06270 */
[----:B------:R-:W-:-:S05]  /*01c0*/  @P0 VIADD R8, R14, 0xffffffff ;  /* 0xffffffff0e080836 */ /* 0x000fca0000000000 */
[----:B------:R-:W-:-:S04]  /*01d0*/  @P0 ISETP.NE.AND P1, PT, R8, RZ, PT ;  /* 0x000000ff0800020c */ /* 0x000fc80003f25270 */
[----:B------:R-:W-:Y:S01]  /*01e0*/  @P0 SEL R13, R8, 0xffffffe2, P1 ;  /* 0xffffffe2080d0807 */ /* 0x000fe20000800000 */
[----:B------:R-:W-:Y:S08]  /*01f0*/  @P0 BRA `(.L_x_11) ;  /* 0x0000000400540947 */ /* 0x000ff00003800000 */
[----:B------:R-:W-:-:S13]  /*0200*/  ISETP.GT.AND P0, PT, R14, -0x1, PT ;  /* 0xffffffff0e00780c */ /* 0x000fda0003f04270 */
[----:B------:R-:W-:Y:S01]  /*0210*/  @!P0 VIADD R13, R14, 0x1 ;  /* 0x000000010e0d8836 */ /* 0x000fe20000000000 */
[----:B------:R-:W-:Y:S06]  /*0220*/  @!P0 BRA `(.L_x_11) ;  /* 0x0000000400488947 */ /* 0x000fec0003800000 */
[----:B------:R-:W1:Y:S01]  /*0230*/  LDCU.64 UR10, c[0x0][0x388] ;  /* 0x00007100ff0a77ac */ /* 0x000e620008000a00 */
[----:B------:R-:W-:Y:S01]  /*0240*/  VIADD R10, R12, 0xffffffff ;  /* 0xffffffff0c0a7836 */ /* 0x000fe20000000000 */
[-C--:B------:R-:W-:Y:S01]  /*0250*/  ISETP.GT.AND P0, PT, R20, R11.reuse, PT ;  /* 0x0000000b1400720c */ /* 0x080fe20003f04270 */
[-C--:B------:R-:W-:Y:S01]  /*0260*/  IMAD R21, R12, R11.reuse, -R11 ;  /* 0x0000000b0c157224 */ /* 0x080fe200078e0a0b */
[----:B------:R-:W-:Y:S02]  /*0270*/  SHF.R.S32.HI R8, RZ, 0x1f, R20 ;  /* 0x0000001fff087819 */ /* 0x000fe40000011414 */
[----:B------:R-:W-:Y:S02]  /*0280*/  ISETP.GE.U32.AND P1, PT, R10, R11, PT ;  /* 0x0000000b0a00720c */ /* 0x000fe40003f26070 */
[C---:B------:R-:W-:Y:S02]  /*0290*/  ISETP.LT.OR P0, PT, R20.reuse, 0x1, P0 ;  /* 0x000000011400780c */ /* 0x040fe40000701670 */
[----:B------:R-:W-:-:S02]  /*02a0*/  ISETP.LT.OR P1, PT, R20, RZ, P1 ;  /* 0x000000ff1400720c */ /* 0x000fc40000f21670 */
[----:B------:R-:W-:Y:S02]  /*02b0*/  IADD3 R13, P2, PT, R20, R21, RZ ;  /* 0x00000015140d7210 */ /* 0x000fe40007f5e0ff */
[----:B------:R-:W-:Y:S02]  /*02c0*/  ISETP.GE.U32.OR P3, PT, R10, R11, P0 ;  /* 0x0000000b0a00720c */ /* 0x000fe40000766470 */
[----:B------:R-:W-:Y:S02]  /*02d0*/  LEA.HI.X.SX32 R8, R21, R8, 0x1, P2 ;  /* 0x0000000815087211 */ /* 0x000fe400010f0eff */
[----:B-1----:R-:W-:-:S04]  /*02e0*/  LEA R18, P2, R13, UR10, 0x2 ;  /* 0x0000000a0d127c11 */ /* 0x002fc8000f8410ff */
[----:B------:R-:W-:Y:S01]  /*02f0*/  LEA.HI.X R19, R13, UR11, R8, 0x2, P2 ;  /* 0x0000000b0d137c11 */ /* 0x000fe200090f1408 */
[----:B------:R-:W-:-:S04]  /*0300*/  @!P1 IMAD.IADD R23, R20, 0x1, R21 ;  /* 0x0000000114179824 */ /* 0x000fc800078e0215 */
[----:B------:R-:W-:Y:S01]  /*0310*/  @!P1 IMAD.WIDE R22, R23, 0x4, R4 ;  /* 0x0000000417169825 */ /* 0x000fe200078e0204 */
[----:B------:R-:W2:Y:S05]  /*0320*/  @!P3 LDG.E R16, desc[UR6][R18.64+-0x4] ;  /* 0xfffffc061210b981 */ /* 0x000eaa000c1e1900 */
[----:B------:R1:W3:Y:S01]  /*0330*/  @!P1 LDG.E R22, desc[UR6][R22.64] ;  /* 0x0000000616169981 */ /* 0x0002e2000c1e1900 */
[----:B------:R-:W-:-:S05]  /*0340*/  VIADD R8, R20, 0x1 ;  /* 0x0000000114087836 */ /* 0x000fca0000000000 */
[----:B------:R-:W-:-:S04]  /*0350*/  ISETP.GE.AND P2, PT, R8, R11, PT ;  /* 0x0000000b0800720c */ /* 0x000fc80003f46270 */
[----:B------:R-:W-:-:S04]  /*0360*/  ISETP.LT.OR P2, PT, R20, -0x1, P2 ;  /* 0xffffffff1400780c */ /* 0x000fc80001741670 */
[----:B------:R-:W-:Y:S01]  /*0370*/  ISETP.GE.U32.OR P4, PT, R10, R11, P2 ;  /* 0x0000000b0a00720c */ /* 0x000fe20001786470 */
[----:B------:R-:W-:Y:S01]  /*0380*/  VIADD R24, R12, 0x1 ;  /* 0x000000010c187836 */ /* 0x000fe20000000000 */
[----:B------:R-:W-:-:S11]  /*0390*/  @!P0 IADD3 R15, PT, PT, R9, -0x1, RZ ;  /* 0xffffffff090f8810 */ /* 0x000fd60007ffe0ff */
[----:B------:R-:W4:Y:S01]  /*03a0*/  @!P4 LDG.E R10, desc[UR6][R18.64+0x4] ;  /* 0x00000406120ac981 */ /* 0x000f22000c1e1900 */
[----:B------:R-:W-:Y:S01]  /*03b0*/  @!P0 IMAD.WIDE.U32 R14, R15, 0x4, R4 ;  /* 0x000000040f0e8825 */ /* 0x000fe200078e0004 */
[----:B------:R-:W-:-:S03]  /*03c0*/  ISETP.GE.U32.OR P5, PT, R24, R11, P0 ;  /* 0x0000000b1800720c */ /* 0x000fc600007a6470 */
[----:B------:R-:W-:Y:S01]  /*03d0*/  @!P2 VIADD R13, R9, 0x1 ;  /* 0x00000001090da836 */ /* 0x000fe20000000000 */
[----:B------:R5:W4:Y:S01]  /*03e0*/  @!P0 LDG.E R17, desc[UR6][R14.64] ;  /* 0x000000060e118981 */ /* 0x000b22000c1e1900 */
[----:B-1----:R-:W-:Y:S02]  /*03f0*/  IMAD R23, R11, 0x2, R21 ;  /* 0x000000020b177824 */ /* 0x002fe400078e0215 */
[----:B------:R-:W-:-:S05]  /*0400*/  @!P2 IMAD.WIDE.U32 R12, R13, 0x4, R4 ;  /* 0x000000040d0ca825 */ /* 0x000fca00078e0004 */
[----:B------:R1:W4:Y:S01]  /*0410*/  @!P2 LDG.E R18, desc[UR6][R12.64] ;  /* 0x000000060c12a981 */ /* 0x000322000c1e1900 */
[----:B-----5:R-:W-:-:S05]  /*0420*/  @!P5 IADD3 R15, PT, PT, R20, -0x1, R23 ;  /* 0xffffffff140fd810 */ /* 0x020fca0007ffe017 */
[----:B------:R-:W-:Y:S01]  /*0430*/  @!P5 IMAD.WIDE.U32 R14, R15, 0x4, R4 ;  /* 0x000000040f0ed825 */ /* 0x000fe200078e0004 */
[----:B-1----:R-:W1:Y:S05]  /*0440*/  LDC.64 R12, c[0x0][0x380] ;  /* 0x0000e000ff0c7b82 */ /* 0x002e6a0000000a00 */
[----:B------:R-:W5:Y:S01]  /*0450*/  @!P5 LDG.E R14, desc[UR6][R14.64] ;  /* 0x000000060e0ed981 */ /* 0x000f62000c1e1900 */
[----:B-1----:R-:W-:-:S06]  /*0460*/  IMAD.WIDE R12, R9, 0x4, R12 ;  /* 0x00000004090c7825 */ /* 0x002fcc00078e020c */
[----:B------:R-:W5:Y:S01]  /*0470*/  LDG.E R13, desc[UR6][R12.64] ;  /* 0x000000060c0d7981 */ /* 0x000f62000c1e1900 */
[----:B--2---:R-:W-:Y:S01]  /*0480*/  @!P3 ISETP.GT.AND P6, PT, R16, RZ, PT ;  /* 0x000000ff1000b20c */ /* 0x004fe20003fc4270 */
[----:B------:R-:W-:-:S03]  /*0490*/  IMAD.MOV.U32 R16, RZ, RZ, RZ ;  /* 0x000000ffff107224 */ /* 0x000fc600078e00ff */
[----:B------:R-:W-:Y:S02]  /*04a0*/  @!P3 SEL R16, RZ, 0x1, !P6 ;  /* 0x00000001ff10b807 */ /* 0x000fe40007000000 */
[----:B------:R-:W-:Y:S02]  /*04b0*/  ISETP.GE.U32.AND P3, PT, R24, R11, PT ;  /* 0x0000000b1800720c */ /* 0x000fe40003f66070 */
[----:B---3--:R-:W-:Y:S02]  /*04c0*/  ISETP.GT.OR P6, PT, R22, RZ, P1 ;  /* 0x000000ff1600720c */ /* 0x008fe40000fc4670 */
[----:B------:R-:W-:Y:S01]  /*04d0*/  ISETP.LT.OR P3, PT, R20, RZ, P3 ;  /* 0x000000ff1400720c */ /* 0x000fe20001f61670 */
[----:B------:R-:W-:-:S10]  /*04e0*/  @!P1 VIADD R19, R16, 0x1 ;  /* 0x0000000110139836 */ /* 0x000fd40000000000 */
[----:B------:R-:W-:Y:S02]  /*04f0*/  @!P6 IADD3 R19, PT, PT, R16, RZ, RZ ;  /* 0x000000ff1013e210 */ /* 0x000fe40007ffe0ff */
[----:B------:R-:W-:Y:S01]  /*0500*/  ISETP.GE.U32.OR P6, PT, R24, R11, P2 ;  /* 0x0000000b1800720c */ /* 0x000fe200017c6470 */
[----:B------:R-:W-:-:S04]  /*0510*/  @!P3 IMAD.IADD R21, R9, 0x1, R11 ;  /* 0x000000010915b824 */ /* 0x000fc800078e020b */
[----:B------:R-:W-:-:S06]  /*0520*/  @!P3 IMAD.WIDE.U32 R20, R21, 0x4, R4 ;  /* 0x000000041514b825 */ /* 0x000fcc00078e0004 */
[----:B------:R-:W2:Y:S02]  /*0530*/  @!P3 LDG.E R20, desc[UR6][R20.64] ;  /* 0x000000061414b981 */ /* 0x000ea4000c1e1900 */
[----:B------:R-:W-:-:S04]  /*0540*/  @!P6 IMAD.IADD R23, R8, 0x1, R23 ;  /* 0x000000010817e824 */ /* 0x000fc800078e0217 */
[----:B------:R-:W-:-:S06]  /*0550*/  @!P6 IMAD.WIDE.U32 R4, R23, 0x4, R4 ;  /* 0x000000041704e825 */ /* 0x000fcc00078e0004 */
[----:B------:R1:W3:Y:S01]  /*0560*/  @!P6 LDG.E R4, desc[UR6][R4.64] ;  /* 0x000000060404e981 */ /* 0x0002e2000c1e1900 */
[----:B------:R-:W-:Y:S01]  /*0570*/  @!P1 IMAD.MOV.U32 R16, RZ, RZ, R19 ;  /* 0x000000ffff109224 */ /* 0x000fe200078e0013 */
[----:B----4-:R-:W-:-:S03]  /*0580*/  ISETP.GT.OR P1, PT, R10, RZ, P4 ;  /* 0x000000ff0a00720c */ /* 0x010fc60002724670 */
[----:B------:R-:W-:-:S10]  /*0590*/  @!P4 VIADD R8, R16, 0x1 ;  /* 0x000000011008c836 */ /* 0x000fd40000000000 */
[----:B------:R-:W-:Y:S01]  /*05a0*/  @!P1 IMAD.MOV R8, RZ, RZ, R16 ;  /* 0x000000ffff089224 */ /* 0x000fe200078e0210 */
[----:B------:R-:W-:-:S04]  /*05b0*/  ISETP.GT.OR P1, PT, R17, RZ, P0 ;  /* 0x000000ff1100720c */ /* 0x000fc80000724670 */
[----:B------:R-:W-:Y:S02]  /*05c0*/  @!P4 MOV R16, R8 ;  /* 0x000000080010c202 */ /* 0x000fe40000000f00 */
[----:B------:R-:W-:-:S03]  /*05d0*/  ISETP.GT.OR P4, PT, R18, RZ, P2 ;  /* 0x000000ff1200720c */ /* 0x000fc60001784670 */
[----:B------:R-:W-:-:S04]  /*05e0*/  @!P0 VIADD R8, R16, 0x1 ;  /* 0x0000000110088836 */ /* 0x000fc80000000000 */
[----:B------:R-:W-:-:S04]  /*05f0*/  @!P1 IMAD.MOV R8, RZ, RZ, R16 ;  /* 0x000000ffff089224 */ /* 0x000fc800078e0210 */
[----:B------:R-:W-:Y:S01]  /*0600*/  @!P0 IMAD.MOV.U32 R16, RZ, RZ, R8 ;  /* 0x000000ffff108224 */ /* 0x000fe200078e0008 */
[----:B-----5:R-:W-:-:S03]  /*0610*/  ISETP.GT.OR P0, PT, R14, RZ, P5 ;  /* 0x000000ff0e00720c */ /* 0x020fc60002f04670 */
[----:B-1----:R-:W-:Y:S02]  /*0620*/  @!P2 VIADD R5, R16, 0x1 ;  /* 0x000000011005a836 */ /* 0x002fe40000000000 */
[----:B------:R-:W-:-:S05]  /*0630*/  @!P4 IMAD.MOV R5, RZ, RZ, R16 ;  /* 0x000000ffff05c224 */ /* 0x000fca00078e0210 */
[----:B------:R-:W-:-:S05]  /*0640*/  @!P2 MOV R16, R5 ;  /* 0x000000050010a202 */ /* 0x000fca0000000f00 */
[----:B------:R-:W-:Y:S02]  /*0650*/  @!P5 VIADD R5, R16, 0x1 ;  /* 0x000000011005d836 */ /* 0x000fe40000000000 */
[----:B------:R-:W-:-:S04]  /*0660*/  @!P0 IMAD.MOV R5, RZ, RZ, R16 ;  /* 0x000000ffff058224 */ /* 0x000fc800078e0210 */
[----:B------:R-:W-:-:S04]  /*0670*/  @!P5 IMAD.MOV.U32 R16, RZ, RZ, R5 ;  /* 0x000000ffff10d224 */ /* 0x000fc800078e0005 */
[----:B------:R-:W-:Y:S01]  /*0680*/  @!P3 VIADD R5, R16, 0x1 ;  /* 0x000000011005b836 */ /* 0x000fe20000000000 */
[----:B--2---:R-:W-:Y:S02]  /*0690*/  ISETP.GT.OR P1, PT, R20, RZ, P3 ;  /* 0x000000ff1400720c */ /* 0x004fe40001f24670 */
[----:B---3--:R-:W-:-:S11]  /*06a0*/  ISETP.GT.OR P0, PT, R4, RZ, P6 ;  /* 0x000000ff0400720c */ /* 0x008fd60003704670 */
[----:B------:R-:W-:-:S05]  /*06b0*/  @!P1 IADD3 R5, PT, PT, R16, RZ, RZ ;  /* 0x000000ff10059210 */ /* 0x000fca0007ffe0ff */
[----:B------:R-:W-:-:S04]  /*06c0*/  @!P3 IMAD.MOV.U32 R16, RZ, RZ, R5 ;  /* 0x000000ffff10b224 */ /* 0x000fc800078e0005 */
[----:B------:R-:W-:Y:S02]  /*06d0*/  @!P6 VIADD R4, R16, 0x1 ;  /* 0x000000011004e836 */ /* 0x000fe40000000000 */
[----:B------:R-:W-:-:S04]  /*06e0*/  @!P0 IMAD.MOV R4, RZ, RZ, R16 ;  /* 0x000000ffff048224 */ /* 0x000fc800078e0210 */
[----:B------:R-:W-:-:S05]  /*06f0*/  @!P6 IMAD.MOV.U32 R16, RZ, RZ, R4 ;  /* 0x000000ffff10e224 */ /* 0x000fca00078e0004 */
[----:B------:R-:W-:-:S13]  /*0700*/  ISETP.GT.AND P0, PT, R16, R13, PT ;  /* 0x0000000d1000720c */ /* 0x000fda0003f04270 */
[----:B------:R-:W-:-:S05]  /*0710*/  @P0 MOV R5, 0x1 ;  /* 0x0000000100050802 */ /* 0x000fca0000000f00 */
[----:B------:R1:W-:Y:S01]  /*0720*/  @P0 STS [R6], R5 ;  /* 0x0000000506000388 */ /* 0x0003e20000000800 */
[----:B------:R-:W-:Y:S02]  /*0730*/  IMAD.MOV.U32 R13, RZ, RZ, RZ ;  /* 0x000000ffff0d7224 */ /* 0x000fe400078e00ff */
[----:B------:R-:W-:-:S07]  /*0740*/  @P0 IMAD.MOV.U32 R13, RZ, RZ, 0xa ;  /* 0x0000000aff0d0424 */ /* 0x000fce00078e00ff */
.L_x_11:
[----:B------:R-:W-:Y:S05]  /*0750*/  BSYNC.RECONVERGENT B0 ;  /* 0x0000000000007941 */ /* 0x000fea0003800200 */
.L_x_10:
[C---:B------:R-:W-:Y:S01]  /*0760*/  LOP3.LUT P0, RZ, R7.reuse, 0xf, R0, 0xc8, !PT ;  /* 0x0000000f07ff7812 */ /* 0x040fe2000780c800 */
[----:B------:R2:W-:Y:S01]  /*0770*/  STG.E desc[UR6][R2.64], R13 ;  /* 0x0000000d02007986 */ /* 0x0005e2000c101906 */
[----:B------:R-:W-:Y:S01]  /*0780*/  BSSY.RECONVERGENT B0, `(.L_x_12) ;  /* 0x0000028000007945 */ /* 0x000fe20003800200 */
[----:B------:R-:W-:Y:S01]  /*0790*/  LOP3.LUT R4, R7, R0, RZ, 0xfc, !PT ;  /* 0x0000000007047212 */ /* 0x000fe200078efcff */
[----:B------:R-:W-:Y:S09]  /*07a0*/  BAR.SYNC.DEFER_BLOCKING 0x0 ;  /* 0x0000000000007b1d */ /* 0x000ff20000010000 */
[----:B--2---:R-:W-:Y:S05]  /*07b0*/  @P0 BRA `(.L_x_13) ;  /* 0x0000000000900947 */ /* 0x004fea0003800000 */
[----:B------:R2:W3:Y:S01]  /*07c0*/  LDS R3, [R6] ;  /* 0x0000000006037984 */ /* 0x0004e20000000800 */
[----:B------:R-:W-:Y:S01]  /*07d0*/  IMAD R0, R0, 0x20, R7 ;  /* 0x0000002000007824 */ /* 0x000fe200078e0207 */
[----:B------:R-:W-:Y:S01]  /*07e0*/  UMOV UR5, 0x20 ;  /* 0x0000002000057882 */ /* 0x000fe20000000000 */
[----:B------:R-:W-:-:S03]  /*07f0*/  IMAD.MOV.U32 R2, RZ, RZ, -0x10 ;  /* 0xfffffff0ff027424 */ /* 0x000fc600078e00ff */
[----:B------:R-:W-:-:S07]  /*0800*/  LEA R0, R0, UR4, 0x2 ;  /* 0x0000000400007c11 */ /* 0x000fce000f8e10ff */
.L_x_14:
[C---:B------:R-:W-:Y:S01]  /*0810*/  ISETP.NE.AND P0, PT, R2.reuse, -0x10, PT ;  /* 0xfffffff00200780c */ /* 0x040fe20003f05270 */
[----:B------:R-:W-:Y:S01]  /*0820*/  LDS R10, [R0+UR5+-0x1c] ;  /* 0xffffe405000a7984 */ /* 0x000fe20008000800 */
[----:B------:R-:W-:-:S03]  /*0830*/  VIADD R2, R2, 0x1 ;  /* 0x0000000102027836 */ /* 0x000fc60000000000 */
[----:B-1----:R-:W-:Y:S04]  /*0840*/  LDS R5, [R0+UR5+-0x18] ;  /* 0xffffe80500057984 */ /* 0x002fe80008000800 */
[----:B------:R-:W-:Y:S04]  /*0850*/  LDS R12, [R0+UR5+-0x14] ;  /* 0xffffec05000c7984 */ /* 0x000fe80008000800 */
[----:B------:R-:W3:Y:S04]  /*0860*/  @P0 LDS R8, [R0+UR5+-0x20] ;  /* 0xffffe00500080984 */ /* 0x000ee80008000800 */
[----:B------:R-:W1:Y:S04]  /*0870*/  LDS R7, [R0+UR5+-0x10] ;  /* 0xfffff00500077984 */ /* 0x000e680008000800 */
[----:B------:R-:W-:Y:S04]  /*0880*/  LDS R14, [R0+UR5+-0xc] ;  /* 0xfffff405000e7984 */ /* 0x000fe80008000800 */
[----:B------:R-:W4:Y:S04]  /*0890*/  LDS R9, [R0+UR5+-0x8] ;  /* 0xfffff80500097984 */ /* 0x000f280008000800 */
[----:B------:R-:W-:Y:S04]  /*08a0*/  LDS R16, [R0+UR5+-0x4] ;  /* 0xfffffc0500107984 */ /* 0x000fe80008000800 */
[----:B------:R-:W5:Y:S04]  /*08b0*/  LDS R11, [R0+UR5] ;  /* 0x00000005000b7984 */ /* 0x000f680008000800 */
[----:B------:R-:W-:Y:S04]  /*08c0*/  LDS R18, [R0+UR5+0x4] ;  /* 0x0000040500127984 */ /* 0x000fe80008000800 */
[----:B------:R-:W0:Y:S04]  /*08d0*/  LDS R13, [R0+UR5+0x8] ;  /* 0x00000805000d7984 */ /* 0x000e280008000800 */
[----:B------:R-:W-:Y:S04]  /*08e0*/  LDS R20, [R0+UR5+0xc] ;  /* 0x00000c0500147984 */ /* 0x000fe80008000800 */
[----:B------:R-:W2:Y:S04]  /*08f0*/  LDS R15, [R0+UR5+0x10] ;  /* 0x00001005000f7984 */ /* 0x000ea80008000800 */
[----:B------:R-:W-:Y:S01]  /*0900*/  LDS R22, [R0+UR5+0x14] ;  /* 0x0000140500167984 */ /* 0x000fe20008000800 */
[----:B---3--:R-:W-:-:S03]  /*0910*/  @P0 IADD3 R3, PT, PT, R3, R8, RZ ;  /* 0x0000000803030210 */ /* 0x008fc60007ffe0ff */
[----:B------:R-:W3:Y:S01]  /*0920*/  LDS R17, [R0+UR5+0x18] ;  /* 0x0000180500117984 */ /* 0x000ee20008000800 */
[----:B------:R-:W-:-:S03]  /*0930*/  IADD3 R5, PT, PT, R5, R3, R10 ;  /* 0x0000000305057210 */ /* 0x000fc60007ffe00a */
[----:B------:R-:W3:Y:S01]  /*0940*/  LDS R24, [R0+UR5+0x1c] ;  /* 0x00001c0500187984 */ /* 0x000ee20008000800 */
[----:B-1----:R-:W-:Y:S01]  /*0950*/  IADD3 R5, PT, PT, R7, R5, R12 ;  /* 0x0000000507057210 */ /* 0x002fe20007ffe00c */
[----:B------:R-:W-:-:S03]  /*0960*/  UIADD3 UR5, UPT, UPT, UR5, 0x80, URZ ;  /* 0x0000008005057890 */ /* 0x000fc6000fffe0ff */
[----:B----4-:R-:W-:Y:S01]  /*0970*/  IADD3 R5, PT, PT, R9, R5, R14 ;  /* 0x0000000509057210 */ /* 0x010fe20007ffe00e */
[----:B------:R-:W-:-:S03]  /*0980*/  UISETP.NE.AND UP0, UPT, UR5, 0x820, UPT ;  /* 0x000008200500788c */ /* 0x000fc6000bf05270 */
[----:B-----5:R-:W-:-:S04]  /*0990*/  IADD3 R5, PT, PT, R11, R5, R16 ;  /* 0x000000050b057210 */ /* 0x020fc80007ffe010 */
[----:B0-----:R-:W-:-:S04]  /*09a0*/  IADD3 R5, PT, PT, R13, R5, R18 ;  /* 0x000000050d057210 */ /* 0x001fc80007ffe012 */
[----:B--2---:R-:W-:-:S04]  /*09b0*/  IADD3 R5, PT, PT, R15, R5, R20 ;  /* 0x000000050f057210 */ /* 0x004fc80007ffe014 */
[----:B---3--:R-:W-:-:S05]  /*09c0*/  IADD3 R5, PT, PT, R17, R5, R22 ;  /* 0x0000000511057210 */ /* 0x008fca0007ffe016 */
[----:B------:R-:W-:Y:S01]  /*09d0*/  IMAD.IADD R3, R5, 0x1, R24 ;  /* 0x0000000105037824 */ /* 0x000fe200078e0218 */
[----:B------:R-:W-:Y:S06]  /*09e0*/  BRA.U UP0, `(.L_x_14) ;  /* 0xfffffffd00887547 */ /* 0x000fec000b83ffff */
[----:B------:R2:W-:Y:S02]  /*09f0*/  STS [R6], R3 ;  /* 0x0000000306007388 */ /* 0x0005e40000000800 */
.L_x_13:
[----:B------:R-:W-:Y:S05]  /*0a00*/  BSYNC.RECONVERGENT B0 ;  /* 0x0000000000007941 */ /* 0x000fea0003800200 */
.L_x_12:
[----:B------:R-:W-:Y:S01]  /*0a10*/  BAR.SYNC.DEFER_BLOCKING 0x0 ;  /* 0x0000000000007b1d */ /* 0x000fe20000010000 */
[----:B------:R-:W-:-:S13]  /*0a20*/  ISETP.NE.AND P0, PT, R4, RZ, PT ;  /* 0x000000ff0400720c */ /* 0x000fda0003f05270 */
[----:B------:R-:W-:Y:S05]  /*0a30*/  @P0 EXIT ;  /* 0x000000000000094d */ /* 0x000fea0003800000 */
[----:B------:R-:W3:Y:S01]  /*0a40*/  S2UR UR5, SR_CgaCtaId ;  /* 0x00000000000579c3 */ /* 0x000ee20000008800 */
[----:B------:R-:W-:-:S07]  /*0a50*/  UMOV UR4, 0x400 ;  /* 0x0000040000047882 */ /* 0x000fce0000000000 */
[----:B------:R-:W4:Y:S08]  /*0a60*/  LDC R9, c[0x0][0x370] ;  /* 0x0000dc00ff097b82 */ /* 0x000f300000000800 */
[----:B------:R-:W5:Y:S01]  /*0a70*/  LDC R11, c[0x0][0x394] ;  /* 0x0000e500ff0b7b82 */ /* 0x000f620000000800 */
[----:B---3--:R-:W-:-:S07]  /*0a80*/  ULEA UR4, UR5, UR4, 0x18 ;  /* 0x0000000405047291 */ /* 0x008fce000f8ec0ff */
[----:B------:R-:W5:Y:S02]  /*0a90*/  LDC R0, c[0x0][0x374] ;  /* 0x0000dd00ff007b82 */ /* 0x000f640000000800 */
[----:B------:R-:W-:Y:S06]  /*0aa0*/  LDS R4, [UR4] ;  /* 0x00000004ff047984 */ /* 0x000fec0008000800 */
[----:B--2---:R-:W2:Y:S01]  /*0ab0*/  LDC.64 R2, c[0x0][0x3a0] ;  /* 0x0000e800ff027b82 */ /* 0x004ea20000000a00 */
[----:B-1----:R-:W-:Y:S04]  /*0ac0*/  LDS R5, [UR4+0x40] ;  /* 0x00004004ff057984 */ /* 0x002fe80008000800 */
[----:B0-----:R-:W0:Y:S04]  /*0ad0*/  LDS R6, [UR4+0x800] ;  /* 0x00080004ff067984 */ /* 0x001e280008000800 */
[----:B------:R-:W1:Y:S01]  /*0ae0*/  LDS R7, [UR4+0x840] ;  /* 0x00084004ff077984 */ /* 0x000e620008000800 */
[----:B-----5:R-:W-:Y:S01]  /*0af0*/  IMAD R0, R0, R11, UR8 ;  /* 0x0000000800007e24 */ /* 0x020fe2000f8e020b */
[----:B0-----:R-:W-:-:S03]  /*0b00*/  IADD3 R4, PT, PT, R6, R4, R5 ;  /* 0x0000000406047210 */ /* 0x001fc60007ffe005 */
[----:B----4-:R-:W-:Y:S02]  /*0b10*/  IMAD R5, R0, R9, UR9 ;  /* 0x0000000900057e24 */ /* 0x010fe4000f8e0209 */
[----:B-1----:R-:W-:Y:S02]  /*0b20*/  IMAD.IADD R7, R4, 0x1, R7 ;  /* 0x0000000104077824 */ /* 0x002fe400078e0207 */
[----:B--2---:R-:W-:-:S05]  /*0b30*/  IMAD.WIDE R2, R5, 0x4, R2 ;  /* 0x0000000405027825 */ /* 0x004fca00078e0202 */
[----:B------:R-:W-:Y:S01]  /*0b40*/  STG.E desc[UR6][R2.64], R7 ;  /* 0x0000000702007986 */ /* 0x000fe2000c101906 */
[----:B------:R-:W-:Y:S05]  /*0b50*/  EXIT ;  /* 0x000000000000794d */ /* 0x000fea0003800000 */
.L_x_15:
        /* <DEDUP_REMOVED lines=10> */
.L_x_17:


//--------------------- .nv.shared._Z17reduce_infectionsPiPKiiii --------------------------
	.section	.nv.shared._Z17reduce_infectionsPiPKiiii,"aw",@nobits
	.sectionflags	@""
	.align	4
.nv.shared._Z17reduce_infectionsPiPKiiii:
	.zero		5120


//--------------------- .nv.shared.reserved.0     --------------------------
	.section	.nv.shared.reserved.0,"aw",@nobits
	.weak		__nv_reservedSMEM_offset_0_alias
	.size		__nv_reservedSMEM_offset_0_alias, 0, 64
	.other		__nv_reservedSMEM_offset_0_alias,@"STO_CUDA_RESERVED_SHARED STV_DEFAULT"
__nv_reservedSMEM_offset_0_alias:
	.zero		0
	.zero		64


//--------------------- .nv.shared._Z14make_iterationPKiS0_iiPiS1_ --------------------------
	.section	.nv.shared._Z14make_iterationPKiS0_iiPiS1_,"aw",@nobits
	.sectionflags	@""
	.align	4
.nv.shared._Z14make_iterationPKiS0_iiPiS1_:
	.zero		5120


//--------------------- .nv.constant0._Z17reduce_infectionsPiPKiiii --------------------------
	.section	.nv.constant0._Z17reduce_infectionsPiPKiiii,"a",@progbits
	.sectionflags	@""
	.align	4
.nv.constant0._Z17reduce_infectionsPiPKiiii:
	.zero		924


//--------------------- .nv.constant0._Z14make_iterationPKiS0_iiPiS1_ --------------------------
	.section	.nv.constant0._Z14make_iterationPKiS0_iiPiS1_,"a",@progbits
	.sectionflags	@""
	.align	4
.nv.constant0._Z14make_iterationPKiS0_iiPiS1_:
	.zero		936


//--------------------- SYMBOLS --------------------------

	.type		.nv.reservedSmem.offset0,@object
	.size		.nv.reservedSmem.offset0,0x4
	.type		.nv.reservedSmem.cap,@object
	.size		.nv.reservedSmem.cap,0x4
